	.target	sm_100a

	.elftype	@"ET_EXEC"


//--------------------- .note.nv.tkinfo           --------------------------
	.section	.note.nv.tkinfo,"",@"SHT_NOTE"
	.sectionflags	@"SHF_NOTE_NV_TKINFO"
	.tkinfo
        /*0018*/ 	.word	0x00000002
        /*0030*/ 	.string	""
        /*0030*/ 	.string	"ptxas"
        /*0030*/ 	.string	"Cuda compilation tools, release 13.0, V13.0.88"
        /*0030*/ 	.string	"Build cuda_13.0.r13.0/compiler.36424714_0"
        /*0030*/ 	.string	"-arch sm_100a -m 64 "



//--------------------- .note.nv.cuinfo           --------------------------
	.section	.note.nv.cuinfo,"",@"SHT_NOTE"
	.sectionflags	@"SHF_NOTE_NV_CUINFO"
        /*0018*/ 	.short	0x0002
        /*001a*/ 	.short	0x0064
        /*001c*/ 	.short	0x0082
	.zero		2


//--------------------- .nv.info                  --------------------------
	.section	.nv.info,"",@"SHT_CUDA_INFO"
	.align	4


	//----- nvinfo : EIATTR_REGCOUNT
	.align		4
        /*0000*/ 	.byte	0x04, 0x2f
        /*0002*/ 	.short	(.L_19 - .L_18)
	.align		4
.L_18:
        /*0004*/ 	.word	index@(_ZN7cutlass13device_kernelINS_4gemm6kernel13GemmUniversalIN4cute5tupleIJiiiiEEENS1_10collective13CollectiveMmaINS1_35MainloopSm100TmaUmmaWarpSpecializedILi3ELi2ELi4ENS5_IJNS4_1CILi2EEESB_NSA_ILi1EEEEEEEENS5_IJNSA_ILi64EEENSA_ILi128EEESF_EEEaNS5_IJlSC_lEEEaSI_NS4_8TiledMMAINS4_8MMA_AtomIJNS4_15SM100_MMA_S8_SSIaaiLi64ELi128ELNS4_4UMMA5MajorE0ELSN_0ELNSM_8SaturateE0EEEEEENS4_6LayoutINS5_IJSC_SC_SC_EEENS5_IJNSA_ILi0EEEST_ST_EEEEENS5_IJNS4_10UnderscoreESW_SW_EEEEENS4_23SM90_TMA_LOAD_MULTICASTENS4_14ComposedLayoutINS4_7SwizzleILi2ELi4ELi3EEENS4_18smem_ptr_flag_bitsILi8EEENSR_INS5_IJNSA_ILi8EEESF_EEENS5_IJSF_SC_EEEEEEEvNS4_8identityESZ_S19_vS1A_EENS_8epilogue10collective18CollectiveEpilogueINS1C_23Sm100TmaWarpSpecializedILi2ELi2ELi32ELb0ELb0EEEJSH_NS5_IJNSR_ISF_SC_EES1H_EEEaSI_aSI_NS1C_6fusion15FusionCallbacksIS1G_NS1J_17LinearCombinationIaiaiLNS_15FloatRoundStyleE2EEESH_S1I_JEEENS4_5SM1004TMEM4LOAD26SM100_TMEM_LOAD_16dp32b32xENS4_13SM90_TMA_LOADES19_NS4_39AutoVectorizingCopyWithAssumedAlignmentILi128EEENS4_14SM90_TMA_STOREES19_S1V_S1V_EEEvvEEEEvNT_6ParamsE)
        /*0008*/ 	.word	0x0000005a


	//----- nvinfo : EIATTR_FRAME_SIZE
	.align		4
.L_19:
        /*000c*/ 	.byte	0x04, 0x11
        /*000e*/ 	.short	(.L_21 - .L_20)
	.align		4
.L_20:
        /*0010*/ 	.word	index@($__internal_2_$__cuda_sm10x_tcgen05_guardrail_trap_unallocated_columns_being_dealloced)
        /*0014*/ 	.word	0x00000000


	//----- nvinfo : EIATTR_FRAME_SIZE
	.align		4
.L_21:
        /*0018*/ 	.byte	0x04, 0x11
        /*001a*/ 	.short	(.L_23 - .L_22)
	.align		4
.L_22:
        /*001c*/ 	.word	index@($__internal_1_$__cuda_sm10x_tcgen05_guardrail_trap_phase_invalid_during_alloc)
        /*0020*/ 	.word	0x00000000


	//----- nvinfo : EIATTR_FRAME_SIZE
	.align		4
.L_23:
        /*0024*/ 	.byte	0x04, 0x11
        /*0026*/ 	.short	(.L_25 - .L_24)
	.align		4
.L_24:
        /*0028*/ 	.word	index@($__internal_0_$__cuda_sm10x_tcgen05_guardrail_trap_col_being_dealloced_not_returned_by_alloc)
        /*002c*/ 	.word	0x00000000


	//----- nvinfo : EIATTR_FRAME_SIZE
	.align		4
.L_25:
        /*0030*/ 	.byte	0x04, 0x11
        /*0032*/ 	.short	(.L_27 - .L_26)
	.align		4
.L_26:
        /*0034*/ 	.word	index@(_ZN7cutlass13device_kernelINS_4gemm6kernel13GemmUniversalIN4cute5tupleIJiiiiEEENS1_10collective13CollectiveMmaINS1_35MainloopSm100TmaUmmaWarpSpecializedILi3ELi2ELi4ENS5_IJNS4_1CILi2EEESB_NSA_ILi1EEEEEEEENS5_IJNSA_ILi64EEENSA_ILi128EEESF_EEEaNS5_IJlSC_lEEEaSI_NS4_8TiledMMAINS4_8MMA_AtomIJNS4_15SM100_MMA_S8_SSIaaiLi64ELi128ELNS4_4UMMA5MajorE0ELSN_0ELNSM_8SaturateE0EEEEEENS4_6LayoutINS5_IJSC_SC_SC_EEENS5_IJNSA_ILi0EEEST_ST_EEEEENS5_IJNS4_10UnderscoreESW_SW_EEEEENS4_23SM90_TMA_LOAD_MULTICASTENS4_14ComposedLayoutINS4_7SwizzleILi2ELi4ELi3EEENS4_18smem_ptr_flag_bitsILi8EEENSR_INS5_IJNSA_ILi8EEESF_EEENS5_IJSF_SC_EEEEEEEvNS4_8identityESZ_S19_vS1A_EENS_8epilogue10collective18CollectiveEpilogueINS1C_23Sm100TmaWarpSpecializedILi2ELi2ELi32ELb0ELb0EEEJSH_NS5_IJNSR_ISF_SC_EES1H_EEEaSI_aSI_NS1C_6fusion15FusionCallbacksIS1G_NS1J_17LinearCombinationIaiaiLNS_15FloatRoundStyleE2EEESH_S1I_JEEENS4_5SM1004TMEM4LOAD26SM100_TMEM_LOAD_16dp32b32xENS4_13SM90_TMA_LOADES19_NS4_39AutoVectorizingCopyWithAssumedAlignmentILi128EEENS4_14SM90_TMA_STOREES19_S1V_S1V_EEEvvEEEEvNT_6ParamsE)
        /*0038*/ 	.word	0x00000000


	//----- nvinfo : EIATTR_MIN_STACK_SIZE
	.align		4
.L_27:
        /*003c*/ 	.byte	0x04, 0x12
        /*003e*/ 	.short	(.L_29 - .L_28)
	.align		4
.L_28:
        /*0040*/ 	.word	index@(_ZN7cutlass13device_kernelINS_4gemm6kernel13GemmUniversalIN4cute5tupleIJiiiiEEENS1_10collective13CollectiveMmaINS1_35MainloopSm100TmaUmmaWarpSpecializedILi3ELi2ELi4ENS5_IJNS4_1CILi2EEESB_NSA_ILi1EEEEEEEENS5_IJNSA_ILi64EEENSA_ILi128EEESF_EEEaNS5_IJlSC_lEEEaSI_NS4_8TiledMMAINS4_8MMA_AtomIJNS4_15SM100_MMA_S8_SSIaaiLi64ELi128ELNS4_4UMMA5MajorE0ELSN_0ELNSM_8SaturateE0EEEEEENS4_6LayoutINS5_IJSC_SC_SC_EEENS5_IJNSA_ILi0EEEST_ST_EEEEENS5_IJNS4_10UnderscoreESW_SW_EEEEENS4_23SM90_TMA_LOAD_MULTICASTENS4_14ComposedLayoutINS4_7SwizzleILi2ELi4ELi3EEENS4_18smem_ptr_flag_bitsILi8EEENSR_INS5_IJNSA_ILi8EEESF_EEENS5_IJSF_SC_EEEEEEEvNS4_8identityESZ_S19_vS1A_EENS_8epilogue10collective18CollectiveEpilogueINS1C_23Sm100TmaWarpSpecializedILi2ELi2ELi32ELb0ELb0EEEJSH_NS5_IJNSR_ISF_SC_EES1H_EEEaSI_aSI_NS1C_6fusion15FusionCallbacksIS1G_NS1J_17LinearCombinationIaiaiLNS_15FloatRoundStyleE2EEESH_S1I_JEEENS4_5SM1004TMEM4LOAD26SM100_TMEM_LOAD_16dp32b32xENS4_13SM90_TMA_LOADES19_NS4_39AutoVectorizingCopyWithAssumedAlignmentILi128EEENS4_14SM90_TMA_STOREES19_S1V_S1V_EEEvvEEEEvNT_6ParamsE)
        /*0044*/ 	.word	0x00000000
.L_29:


//--------------------- .nv.compat                --------------------------
	.section	.nv.compat,"",@"SHT_CUDA_COMPAT_INFO"
	.align	4
        /*0000*/ 	.byte	0x02, 0x09, 0x01, 0x00, 0x02, 0x02, 0x03, 0x00, 0x02, 0x05, 0x06, 0x00, 0x03, 0x07, 0x01, 0x01
        /*0010*/ 	.byte	0x02, 0x03, 0x01, 0x00, 0x02, 0x06, 0x01, 0x00, 0x04, 0x0b, 0x08, 0x00, 0x01, 0x00, 0x00, 0x00
        /*0020*/ 	.byte	0x00, 0x00, 0x00, 0x00


//--------------------- .nv.info._ZN7cutlass13device_kernelINS_4gemm6kernel13GemmUniversalIN4cute5tupleIJiiiiEEENS1_10collective13CollectiveMmaINS1_35MainloopSm100TmaUmmaWarpSpecializedILi3ELi2ELi4ENS5_IJNS4_1CILi2EEESB_NSA_ILi1EEEEEEEENS5_IJNSA_ILi64EEENSA_ILi128EEESF_EEEaNS5_IJlSC_lEEEaSI_NS4_8TiledMMAINS4_8MMA_AtomIJNS4_15SM100_MMA_S8_SSIaaiLi64ELi128ELNS4_4UMMA5MajorE0ELSN_0ELNSM_8SaturateE0EEEEEENS4_6LayoutINS5_IJSC_SC_SC_EEENS5_IJNSA_ILi0EEEST_ST_EEEEENS5_IJNS4_10UnderscoreESW_SW_EEEEENS4_23SM90_TMA_LOAD_MULTICASTENS4_14ComposedLayoutINS4_7SwizzleILi2ELi4ELi3EEENS4_18smem_ptr_flag_bitsILi8EEENSR_INS5_IJNSA_ILi8EEESF_EEENS5_IJSF_SC_EEEEEEEvNS4_8identityESZ_S19_vS1A_EENS_8epilogue10collective18CollectiveEpilogueINS1C_23Sm100TmaWarpSpecializedILi2ELi2ELi32ELb0ELb0EEEJSH_NS5_IJNSR_ISF_SC_EES1H_EEEaSI_aSI_NS1C_6fusion15FusionCallbacksIS1G_NS1J_17LinearCombinationIaiaiLNS_15FloatRoundStyleE2EEESH_S1I_JEEENS4_5SM1004TMEM4LOAD26SM100_TMEM_LOAD_16dp32b32xENS4_13SM90_TMA_LOADES19_NS4_39AutoVectorizingCopyWithAssumedAlignmentILi128EEENS4_14SM90_TMA_STOREES19_S1V_S1V_EEEvvEEEEvNT_6ParamsE --------------------------
	.section	.nv.info._ZN7cutlass13device_kernelINS_4gemm6kernel13GemmUniversalIN4cute5tupleIJiiiiEEENS1_10collective13CollectiveMmaINS1_35MainloopSm100TmaUmmaWarpSpecializedILi3ELi2ELi4ENS5_IJNS4_1CILi2EEESB_NSA_ILi1EEEEEEEENS5_IJNSA_ILi64EEENSA_ILi128EEESF_EEEaNS5_IJlSC_lEEEaSI_NS4_8TiledMMAINS4_8MMA_AtomIJNS4_15SM100_MMA_S8_SSIaaiLi64ELi128ELNS4_4UMMA5MajorE0ELSN_0ELNSM_8SaturateE0EEEEEENS4_6LayoutINS5_IJSC_SC_SC_EEENS5_IJNSA_ILi0EEEST_ST_EEEEENS5_IJNS4_10UnderscoreESW_SW_EEEEENS4_23SM90_TMA_LOAD_MULTICASTENS4_14ComposedLayoutINS4_7SwizzleILi2ELi4ELi3EEENS4_18smem_ptr_flag_bitsILi8EEENSR_INS5_IJNSA_ILi8EEESF_EEENS5_IJSF_SC_EEEEEEEvNS4_8identityESZ_S19_vS1A_EENS_8epilogue10collective18CollectiveEpilogueINS1C_23Sm100TmaWarpSpecializedILi2ELi2ELi32ELb0ELb0EEEJSH_NS5_IJNSR_ISF_SC_EES1H_EEEaSI_aSI_NS1C_6fusion15FusionCallbacksIS1G_NS1J_17LinearCombinationIaiaiLNS_15FloatRoundStyleE2EEESH_S1I_JEEENS4_5SM1004TMEM4LOAD26SM100_TMEM_LOAD_16dp32b32xENS4_13SM90_TMA_LOADES19_NS4_39AutoVectorizingCopyWithAssumedAlignmentILi128EEENS4_14SM90_TMA_STOREES19_S1V_S1V_EEEvvEEEEvNT_6ParamsE,"",@"SHT_CUDA_INFO"
	.sectionflags	@""
	.align	4


	//----- nvinfo : EIATTR_CUDA_API_VERSION
	.align		4
        /*0000*/ 	.byte	0x04, 0x37
        /*0002*/ 	.short	(.L_31 - .L_30)
.L_30:
        /*0004*/ 	.word	0x00000082


	//----- nvinfo : EIATTR_KPARAM_INFO
	.align		4
.L_31:
        /*0008*/ 	.byte	0x04, 0x17
        /*000a*/ 	.short	(.L_33 - .L_32)
.L_32:
        /*000c*/ 	.word	0x00000000
        /*0010*/ 	.short	0x0000
        /*0012*/ 	.short	0x0000
        /*0014*/ 	.byte	0x00, 0xf0, 0x01, 0x20


	//----- nvinfo : EIATTR_AT_ENTRY_FRAGMENTS
	.align		4
.L_33:
        /*0018*/ 	.byte	0x04, 0x4f
        /*001a*/ 	.short	(.L_35 - .L_34)


	//   ....[0]....
.L_34:
        /*001c*/ 	.word	0x00000006


	//----- nvinfo : EIATTR_RESERVED_SMEM_USED
	.align		4
.L_35:
        /*0020*/ 	.byte	0x01, 0x41
	.zero		2


	//----- nvinfo : EIATTR_SPARSE_MMA_MASK
	.align		4
        /*0024*/ 	.byte	0x03, 0x50
        /*0026*/ 	.short	0x0000


	//----- nvinfo : EIATTR_TCGEN05_1CTA_USED
	.align		4
        /*0028*/ 	.byte	0x01, 0x51
	.zero		2


	//----- nvinfo : EIATTR_MAXREG_COUNT
	.align		4
        /*002c*/ 	.byte	0x03, 0x1b
        /*002e*/ 	.short	0x00ff


	//----- nvinfo : EIATTR_NUM_BARRIERS
	.align		4
        /*0030*/ 	.byte	0x02, 0x4c
        /*0032*/ 	.byte	0x07
	.zero		1


	//----- nvinfo : EIATTR_EXTERNS
	.align		4
        /*0034*/ 	.byte	0x04, 0x0f
        /*0036*/ 	.short	(.L_37 - .L_36)


	//   ....[0]....
	.align		4
.L_36:
        /*0038*/ 	.word	index@(__assertfail)


	//----- nvinfo : EIATTR_MERCURY_ISA_VERSION
	.align		4
.L_37:
        /*003c*/ 	.byte	0x03, 0x5f
        /*003e*/ 	.short	0x0101


	//----- nvinfo : EIATTR_INT_WARP_WIDE_INSTR_OFFSETS
	.align		4
        /*0040*/ 	.byte	0x04, 0x31
        /*0042*/ 	.short	(.L_39 - .L_38)


	//   ....[0]....
.L_38:
        /*0044*/ 	.word	0x00003c70


	//   ....[1]....
        /*0048*/ 	.word	0x00003ca0


	//   ....[2]....
        /*004c*/ 	.word	0x00003cc0


	//   ....[3]....
        /*0050*/ 	.word	0x000047e0


	//   ....[4]....
        /*0054*/ 	.word	0x00004850


	//   ....[5]....
        /*0058*/ 	.word	0x00004930


	//   ....[6]....
        /*005c*/ 	.word	0x000049e0


	//----- nvinfo : EIATTR_COOP_GROUP_MASK_REGIDS
	.align		4
.L_39:
        /*0060*/ 	.byte	0x04, 0x29
        /*0062*/ 	.short	(.L_41 - .L_40)


	//   ....[0]....
.L_40:
        /*0064*/ 	.word	0xffffffff


	//   ....[1]....
        /*0068*/ 	.word	0xffffffff


	//   ....[2]....
        /*006c*/ 	.word	0xffffffff


	//   ....[3]....
        /*0070*/ 	.word	0xffffffff


	//   ....[4]....
        /*0074*/ 	.word	0xffffffff


	//   ....[5]....
        /*0078*/ 	.word	0xffffffff


	//   ....[6]....
        /*007c*/ 	.word	0xffffffff


	//   ....[7]....
        /*0080*/ 	.word	0xffffffff


	//   ....[8]....
        /*0084*/ 	.word	0xffffffff


	//   ....[9]....
        /*0088*/ 	.word	0xffffffff


	//   ....[10]....
        /*008c*/ 	.word	0xffffffff


	//   ....[11]....
        /*0090*/ 	.word	0xffffffff


	//   ....[12]....
        /*0094*/ 	.word	0xffffffff


	//   ....[13]....
        /*0098*/ 	.word	0xffffffff


	//----- nvinfo : EIATTR_COOP_GROUP_INSTR_OFFSETS
	.align		4
.L_41:
        /*009c*/ 	.byte	0x04, 0x28
        /*009e*/ 	.short	(.L_43 - .L_42)


	//   ....[0]....
.L_42:
        /*00a0*/ 	.word	0x00000080


	//   ....[1]....
        /*00a4*/ 	.word	0x000004f0


	//   ....[2]....
        /*00a8*/ 	.word	0x00000680


	//   ....[3]....
        /*00ac*/ 	.word	0x000007e0


	//   ....[4]....
        /*00b0*/ 	.word	0x000008e0


	//   ....[5]....
        /*00b4*/ 	.word	0x00000a50


	//   ....[6]....
        /*00b8*/ 	.word	0x00000bf0


	//   ....[7]....
        /*00bc*/ 	.word	0x00000da0


	//   ....[8]....
        /*00c0*/ 	.word	0x00002120


	//   ....[9]....
        /*00c4*/ 	.word	0x00002f40


	//   ....[10]....
        /*00c8*/ 	.word	0x00003150


	//   ....[11]....
        /*00cc*/ 	.word	0x00003180


	//   ....[12]....
        /*00d0*/ 	.word	0x00003b50


	//   ....[13]....
        /*00d4*/ 	.word	0x00003d80


	//----- nvinfo : EIATTR_VRC_CTA_INIT_COUNT
	.align		4
.L_43:
        /*00d8*/ 	.byte	0x02, 0x4a
        /*00da*/ 	.byte	0x80
	.zero		1


	//----- nvinfo : EIATTR_SYSCALL_OFFSETS
	.align		4
        /*00dc*/ 	.byte	0x04, 0x46
        /*00de*/ 	.short	(.L_45 - .L_44)


	//   ....[0]....
.L_44:
        /*00e0*/ 	.word	0x000055e0


	//   ....[1]....
        /*00e4*/ 	.word	0x00005720


	//   ....[2]....
        /*00e8*/ 	.word	0x00005f50


	//   ....[3]....
        /*00ec*/ 	.word	0x00006cf0


	//----- nvinfo : EIATTR_MBARRIER_INSTR_OFFSETS
	.align		4
.L_45:
        /*00f0*/ 	.byte	0x04, 0x39
        /*00f2*/ 	.short	(.L_47 - .L_46)


	//   ....[0]....
.L_46:
        /*00f4*/ 	.word	0x00000610
        /*00f8*/ 	.word	0x000000ff
        /*00fc*/ 	.word	0x00000000
        /*0100*/ 	.short	0x0100
        /*0102*/ 	.byte	0x04
	.zero		1


	//   ....[1]....
        /*0104*/ 	.word	0x00000620
        /*0108*/ 	.word	0x000000ff
        /*010c*/ 	.word	0x00000018
        /*0110*/ 	.short	0x0100
        /*0112*/ 	.byte	0x04
	.zero		1


	//   ....[2]....
        /*0114*/ 	.word	0x00000630
        /*0118*/ 	.word	0x000000ff
        /*011c*/ 	.word	0x00000008
        /*0120*/ 	.short	0x0100
        /*0122*/ 	.byte	0x04
	.zero		1


	//   ....[3]....
        /*0124*/ 	.word	0x00000640
        /*0128*/ 	.word	0x000000ff
        /*012c*/ 	.word	0x00000020
        /*0130*/ 	.short	0x0100
        /*0132*/ 	.byte	0x04
	.zero		1


	//   ....[4]....
        /*0134*/ 	.word	0x00000650
        /*0138*/ 	.word	0x000000ff
        /*013c*/ 	.word	0x00000010
        /*0140*/ 	.short	0x0100
        /*0142*/ 	.byte	0x04
	.zero		1


	//   ....[5]....
        /*0144*/ 	.word	0x00000660
        /*0148*/ 	.word	0x000000ff
        /*014c*/ 	.word	0x00000028
        /*0150*/ 	.short	0x0100
        /*0152*/ 	.byte	0x04
	.zero		1


	//   ....[6]....
        /*0154*/ 	.word	0x00000790
        /*0158*/ 	.word	0x000000ff
        /*015c*/ 	.word	0x00000030
        /*0160*/ 	.short	0x0100
        /*0162*/ 	.byte	0x04
	.zero		1


	//   ....[7]....
        /*0164*/ 	.word	0x000007a0
        /*0168*/ 	.word	0x000000ff
        /*016c*/ 	.word	0x00000040
        /*0170*/ 	.short	0x0100
        /*0172*/ 	.byte	0x04
	.zero		1


	//   ....[8]....
        /*0174*/ 	.word	0x000007b0
        /*0178*/ 	.word	0x000000ff
        /*017c*/ 	.word	0x00000038
        /*0180*/ 	.short	0x0100
        /*0182*/ 	.byte	0x04
	.zero		1


	//   ....[9]....
        /*0184*/ 	.word	0x000007c0
        /*0188*/ 	.word	0x000000ff
        /*018c*/ 	.word	0x00000048
        /*0190*/ 	.short	0x0100
        /*0192*/ 	.byte	0x04
	.zero		1


	//   ....[10]....
        /*0194*/ 	.word	0x000008b0
        /*0198*/ 	.word	0x000000ff
        /*019c*/ 	.word	0x00000050
        /*01a0*/ 	.short	0x0100
        /*01a2*/ 	.byte	0x06
	.zero		1


	//   ....[11]....
        /*01a4*/ 	.word	0x000008c0
        /*01a8*/ 	.word	0x000000ff
        /*01ac*/ 	.word	0x00000058
        /*01b0*/ 	.short	0x0100
        /*01b2*/ 	.byte	0x06
	.zero		1


	//   ....[12]....
        /*01b4*/ 	.word	0x00000a00
        /*01b8*/ 	.word	0x000000ff
        /*01bc*/ 	.word	0x00000060
        /*01c0*/ 	.short	0x0100
        /*01c2*/ 	.byte	0x06
	.zero		1


	//   ....[13]....
        /*01c4*/ 	.word	0x00000a10
        /*01c8*/ 	.word	0x000000ff
        /*01cc*/ 	.word	0x00000070
        /*01d0*/ 	.short	0x0100
        /*01d2*/ 	.byte	0x06
	.zero		1


	//   ....[14]....
        /*01d4*/ 	.word	0x00000a20
        /*01d8*/ 	.word	0x000000ff
        /*01dc*/ 	.word	0x00000068
        /*01e0*/ 	.short	0x0100
        /*01e2*/ 	.byte	0x06
	.zero		1


	//   ....[15]....
        /*01e4*/ 	.word	0x00000a30
        /*01e8*/ 	.word	0x000000ff
        /*01ec*/ 	.word	0x00000078
        /*01f0*/ 	.short	0x0100
        /*01f2*/ 	.byte	0x06
	.zero		1


	//   ....[16]....
        /*01f4*/ 	.word	0x00000b60
        /*01f8*/ 	.word	0x000000ff
        /*01fc*/ 	.word	0x00000080
        /*0200*/ 	.short	0x0100
        /*0202*/ 	.byte	0x04
	.zero		1


	//   ....[17]....
        /*0204*/ 	.word	0x00000b70
        /*0208*/ 	.word	0x000000ff
        /*020c*/ 	.word	0x000000a0
        /*0210*/ 	.short	0x0100
        /*0212*/ 	.byte	0x04
	.zero		1


	//   ....[18]....
        /*0214*/ 	.word	0x00000b80
        /*0218*/ 	.word	0x000000ff
        /*021c*/ 	.word	0x00000088
        /*0220*/ 	.short	0x0100
        /*0222*/ 	.byte	0x04
	.zero		1


	//   ....[19]....
        /*0224*/ 	.word	0x00000b90
        /*0228*/ 	.word	0x000000ff
        /*022c*/ 	.word	0x000000a8
        /*0230*/ 	.short	0x0100
        /*0232*/ 	.byte	0x04
	.zero		1


	//   ....[20]....
        /*0234*/ 	.word	0x00000ba0
        /*0238*/ 	.word	0x000000ff
        /*023c*/ 	.word	0x00000090
        /*0240*/ 	.short	0x0100
        /*0242*/ 	.byte	0x04
	.zero		1


	//   ....[21]....
        /*0244*/ 	.word	0x00000bb0
        /*0248*/ 	.word	0x000000ff
        /*024c*/ 	.word	0x000000b0
        /*0250*/ 	.short	0x0100
        /*0252*/ 	.byte	0x04
	.zero		1


	//   ....[22]....
        /*0254*/ 	.word	0x00000bc0
        /*0258*/ 	.word	0x000000ff
        /*025c*/ 	.word	0x00000098
        /*0260*/ 	.short	0x0100
        /*0262*/ 	.byte	0x04
	.zero		1


	//   ....[23]....
        /*0264*/ 	.word	0x00000bd0
        /*0268*/ 	.word	0x000000ff
        /*026c*/ 	.word	0x000000b8
        /*0270*/ 	.short	0x0100
        /*0272*/ 	.byte	0x04
	.zero		1


	//   ....[24]....
        /*0274*/ 	.word	0x00000cc0
        /*0278*/ 	.word	0x000000ff
        /*027c*/ 	.word	0x000000c0
        /*0280*/ 	.short	0x0100
        /*0282*/ 	.byte	0x04
	.zero		1


	//   ....[25]....
        /*0284*/ 	.word	0x00000cd0
        /*0288*/ 	.word	0x000000ff
        /*028c*/ 	.word	0x000000d0
        /*0290*/ 	.short	0x0100
        /*0292*/ 	.byte	0x04
	.zero		1


	//   ....[26]....
        /*0294*/ 	.word	0x00000ce0
        /*0298*/ 	.word	0x000000ff
        /*029c*/ 	.word	0x000000c8
        /*02a0*/ 	.short	0x0100
        /*02a2*/ 	.byte	0x04
	.zero		1


	//   ....[27]....
        /*02a4*/ 	.word	0x00000cf0
        /*02a8*/ 	.word	0x000000ff
        /*02ac*/ 	.word	0x000000d8
        /*02b0*/ 	.short	0x0100
        /*02b2*/ 	.byte	0x04
	.zero		1


	//   ....[28]....
        /*02b4*/ 	.word	0x00001970
        /*02b8*/ 	.word	0x00000000
        /*02bc*/ 	.word	0x000000d0
        /*02c0*/ 	.short	0x010a
        /*02c2*/ 	.byte	0xff
	.zero		1


	//   ....[29]....
        /*02c4*/ 	.word	0x000019a0
        /*02c8*/ 	.word	0x00000000
        /*02cc*/ 	.word	0x000000c0
        /*02d0*/ 	.short	0x0101
        /*02d2*/ 	.byte	0xff
	.zero		1


	//   ....[30]....
        /*02d4*/ 	.word	0x00001a80
        /*02d8*/ 	.word	0x000000ff
        /*02dc*/ 	.word	0x00000018
        /*02e0*/ 	.short	0x010a
        /*02e2*/ 	.byte	0x04
	.zero		1


	//   ....[31]....
        /*02e4*/ 	.word	0x00001b00
        /*02e8*/ 	.word	0x000000ff
        /*02ec*/ 	.word	0x00000018
        /*02f0*/ 	.short	0x010a
        /*02f2*/ 	.byte	0x21
	.zero		1


	//   ....[32]....
        /*02f4*/ 	.word	0x00001c90
        /*02f8*/ 	.word	0x000000ff
        /*02fc*/ 	.word	0x00000018
        /*0300*/ 	.short	0x010a
        /*0302*/ 	.byte	0x08
	.zero		1


	//   ....[33]....
        /*0304*/ 	.word	0x00001dc0
        /*0308*/ 	.word	0x000000ff
        /*030c*/ 	.word	0x00000058
        /*0310*/ 	.short	0x0101
        /*0312*/ 	.byte	0x06
	.zero		1


	//   ....[34]....
        /*0314*/ 	.word	0x00001de0
        /*0318*/ 	.word	0x000000ff
        /*031c*/ 	.word	0x00000018
        /*0320*/ 	.short	0x010a
        /*0322*/ 	.byte	0x04
	.zero		1


	//   ....[35]....
        /*0324*/ 	.word	0x00001e60
        /*0328*/ 	.word	0x000000ff
        /*032c*/ 	.word	0x00000018
        /*0330*/ 	.short	0x010a
        /*0332*/ 	.byte	0x11
	.zero		1


	//   ....[36]....
        /*0334*/ 	.word	0x00001ff0
        /*0338*/ 	.word	0x000000ff
        /*033c*/ 	.word	0x00000018
        /*0340*/ 	.short	0x010a
        /*0342*/ 	.byte	0x07
	.zero		1


	//   ....[37]....
        /*0344*/ 	.word	0x00002150
        /*0348*/ 	.word	0x00000003
        /*034c*/ 	.word	0x00000060
        /*0350*/ 	.short	0x010a
        /*0352*/ 	.byte	0xff
	.zero		1


	//   ....[38]....
        /*0354*/ 	.word	0x000022a0
        /*0358*/ 	.word	0x00000000
        /*035c*/ 	.word	0x00000000
        /*0360*/ 	.short	0x0101
        /*0362*/ 	.byte	0xff
	.zero		1


	//   ....[39]....
        /*0364*/ 	.word	0x00002850
        /*0368*/ 	.word	0x000000ff
        /*036c*/ 	.word	0x00000000
        /*0370*/ 	.short	0x010a
        /*0372*/ 	.byte	0x04
	.zero		1


	//   ....[40]....
        /*0374*/ 	.word	0x000028e0
        /*0378*/ 	.word	0x000000ff
        /*037c*/ 	.word	0x00000000
        /*0380*/ 	.short	0x010a
        /*0382*/ 	.byte	0x05
	.zero		1


	//   ....[41]....
        /*0384*/ 	.word	0x00002980
        /*0388*/ 	.word	0x00000000
        /*038c*/ 	.word	0x00000000
        /*0390*/ 	.short	0x010a
        /*0392*/ 	.byte	0xff
	.zero		1


	//   ....[42]....
        /*0394*/ 	.word	0x00002aa0
        /*0398*/ 	.word	0x00000002
        /*039c*/ 	.word	0x000000c0
        /*03a0*/ 	.short	0x010a
        /*03a2*/ 	.byte	0xff
	.zero		1


	//   ....[43]....
        /*03a4*/ 	.word	0x00002b10
        /*03a8*/ 	.word	0x00000002
        /*03ac*/ 	.word	0x00000000
        /*03b0*/ 	.short	0x0101
        /*03b2*/ 	.byte	0xff
	.zero		1


	//   ....[44]....
        /*03b4*/ 	.word	0x00002b30
        /*03b8*/ 	.word	0x000000ff
        /*03bc*/ 	.word	0x00000070
        /*03c0*/ 	.short	0x010a
        /*03c2*/ 	.byte	0x04
	.zero		1


	//   ....[45]....
        /*03c4*/ 	.word	0x00002c50
        /*03c8*/ 	.word	0x00000002
        /*03cc*/ 	.word	0x00000060
        /*03d0*/ 	.short	0x010a
        /*03d2*/ 	.byte	0xff
	.zero		1


	//   ....[46]....
        /*03d4*/ 	.word	0x00002d50
        /*03d8*/ 	.word	0x00000002
        /*03dc*/ 	.word	0x00000000
        /*03e0*/ 	.short	0x0101
        /*03e2*/ 	.byte	0xff
	.zero		1


	//   ....[47]....
        /*03e4*/ 	.word	0x00002de0
        /*03e8*/ 	.word	0x000000ff
        /*03ec*/ 	.word	0x00000070
        /*03f0*/ 	.short	0x0106
        /*03f2*/ 	.byte	0x04
	.zero		1


	//   ....[48]....
        /*03f4*/ 	.word	0x00002e00
        /*03f8*/ 	.word	0x000000ff
        /*03fc*/ 	.word	0x00000070
        /*0400*/ 	.short	0x010a
        /*0402*/ 	.byte	0x04
	.zero		1


	//   ....[49]....
        /*0404*/ 	.word	0x00002e90
        /*0408*/ 	.word	0x000000ff
        /*040c*/ 	.word	0x00000070
        /*0410*/ 	.short	0x0106
        /*0412*/ 	.byte	0x07
	.zero		1


	//   ....[50]....
        /*0414*/ 	.word	0x00002ed0
        /*0418*/ 	.word	0x00000000
        /*041c*/ 	.word	0x00000070
        /*0420*/ 	.short	0x010a
        /*0422*/ 	.byte	0xff
	.zero		1


	//   ....[51]....
        /*0424*/ 	.word	0x000033e0
        /*0428*/ 	.word	0x00000000
        /*042c*/ 	.word	0x00000060
        /*0430*/ 	.short	0x010a
        /*0432*/ 	.byte	0xff
	.zero		1


	//   ....[52]....
        /*0434*/ 	.word	0x000034e0
        /*0438*/ 	.word	0x00000003
        /*043c*/ 	.word	0x00000000
        /*0440*/ 	.short	0x0101
        /*0442*/ 	.byte	0xff
	.zero		1


	//   ....[53]....
        /*0444*/ 	.word	0x000034f0
        /*0448*/ 	.word	0x000000ff
        /*044c*/ 	.word	0x00000000
        /*0450*/ 	.short	0x010a
        /*0452*/ 	.byte	0x04
	.zero		1


	//   ....[54]....
        /*0454*/ 	.word	0x00003570
        /*0458*/ 	.word	0x000000ff
        /*045c*/ 	.word	0x000000a0
        /*0460*/ 	.short	0x010a
        /*0462*/ 	.byte	0x17
	.zero		1


	//   ....[55]....
        /*0464*/ 	.word	0x00003650
        /*0468*/ 	.word	0x000000ff
        /*046c*/ 	.word	0x00000000
        /*0470*/ 	.short	0x010a
        /*0472*/ 	.byte	0x05
	.zero		1


	//   ....[56]....
        /*0474*/ 	.word	0x00003790
        /*0478*/ 	.word	0x000000ff
        /*047c*/ 	.word	0x00000000
        /*0480*/ 	.short	0x010a
        /*0482*/ 	.byte	0x04
	.zero		1


	//   ....[57]....
        /*0484*/ 	.word	0x00003980
        /*0488*/ 	.word	0x000000ff
        /*048c*/ 	.word	0x00000000
        /*0490*/ 	.short	0x010a
        /*0492*/ 	.byte	0x04
	.zero		1


	//   ....[58]....
        /*0494*/ 	.word	0x00003a10
        /*0498*/ 	.word	0x000000ff
        /*049c*/ 	.word	0x00000000
        /*04a0*/ 	.short	0x010a
        /*04a2*/ 	.byte	0x05
	.zero		1


	//   ....[59]....
        /*04a4*/ 	.word	0x00003aa0
        /*04a8*/ 	.word	0x000000ff
        /*04ac*/ 	.word	0x00000000
        /*04b0*/ 	.short	0x010a
        /*04b2*/ 	.byte	0x05
	.zero		1


	//   ....[60]....
        /*04b4*/ 	.word	0x00003b30
        /*04b8*/ 	.word	0x000000ff
        /*04bc*/ 	.word	0x00000000
        /*04c0*/ 	.short	0x010a
        /*04c2*/ 	.byte	0x04
	.zero		1


	//   ....[61]....
        /*04c4*/ 	.word	0x00003fe0
        /*04c8*/ 	.word	0x0000000c
        /*04cc*/ 	.word	0x00000060
        /*04d0*/ 	.short	0x010a
        /*04d2*/ 	.byte	0xff
	.zero		1


	//   ....[62]....
        /*04d4*/ 	.word	0x00004150
        /*04d8*/ 	.word	0x00000000
        /*04dc*/ 	.word	0x00000000
        /*04e0*/ 	.short	0x0101
        /*04e2*/ 	.byte	0xff
	.zero		1


	//   ....[63]....
        /*04e4*/ 	.word	0x000045e0
        /*04e8*/ 	.word	0x000000ff
        /*04ec*/ 	.word	0x00000058
        /*04f0*/ 	.short	0x010a
        /*04f2*/ 	.byte	0x15
	.zero		1


	//   ....[64]....
        /*04f4*/ 	.word	0x00004760
        /*04f8*/ 	.word	0x000000ff
        /*04fc*/ 	.word	0x00000040
        /*0500*/ 	.short	0x010a
        /*0502*/ 	.byte	0x15
	.zero		1


	//   ....[65]....
        /*0504*/ 	.word	0x000048e0
        /*0508*/ 	.word	0x000000ff
        /*050c*/ 	.word	0x00000030
        /*0510*/ 	.short	0x010b
        /*0512*/ 	.byte	0x15
	.zero		1


	//   ....[66]....
        /*0514*/ 	.word	0x000048f0
        /*0518*/ 	.word	0x000000ff
        /*051c*/ 	.word	0x00000000
        /*0520*/ 	.short	0x0101
        /*0522*/ 	.byte	0x06
	.zero		1


	//   ....[67]....
        /*0524*/ 	.word	0x00004900
        /*0528*/ 	.word	0x000000ff
        /*052c*/ 	.word	0x00000048
        /*0530*/ 	.short	0x010a
        /*0532*/ 	.byte	0x15
	.zero		1


	//   ....[68]....
        /*0534*/ 	.word	0x00004af0
        /*0538*/ 	.word	0x000000ff
        /*053c*/ 	.word	0x00000038
        /*0540*/ 	.short	0x010b
        /*0542*/ 	.byte	0x15
	.zero		1


	//   ....[69]....
        /*0544*/ 	.word	0x00004b00
        /*0548*/ 	.word	0x000000ff
        /*054c*/ 	.word	0x00000000
        /*0550*/ 	.short	0x0101
        /*0552*/ 	.byte	0x21
	.zero		1


	//   ....[70]....
        /*0554*/ 	.word	0x00004b30
        /*0558*/ 	.word	0x000000ff
        /*055c*/ 	.word	0x00000040
        /*0560*/ 	.short	0x010a
        /*0562*/ 	.byte	0x15
	.zero		1


	//   ....[71]....
        /*0564*/ 	.word	0x00004b70
        /*0568*/ 	.word	0x00000000
        /*056c*/ 	.word	0x00000048
        /*0570*/ 	.short	0x010a
        /*0572*/ 	.byte	0xff
	.zero		1


	//   ....[72]....
        /*0574*/ 	.word	0x00004e80
        /*0578*/ 	.word	0x00000003
        /*057c*/ 	.word	0x00000060
        /*0580*/ 	.short	0x010a
        /*0582*/ 	.byte	0xff
	.zero		1


	//   ....[73]....
        /*0584*/ 	.word	0x00005000
        /*0588*/ 	.word	0x00000000
        /*058c*/ 	.word	0x00000000
        /*0590*/ 	.short	0x0101
        /*0592*/ 	.byte	0xff
	.zero		1


	//   ....[74]....
        /*0594*/ 	.word	0x00005b10
        /*0598*/ 	.word	0x00000003
        /*059c*/ 	.word	0x00000030
        /*05a0*/ 	.short	0x010a
        /*05a2*/ 	.byte	0xff
	.zero		1


	//   ....[75]....
        /*05a4*/ 	.word	0x00005b50
        /*05a8*/ 	.word	0x0000002b
        /*05ac*/ 	.word	0x00000080
        /*05b0*/ 	.short	0x010a
        /*05b2*/ 	.byte	0xff
	.zero		1


	//   ....[76]....
        /*05b4*/ 	.word	0x00005c90
        /*05b8*/ 	.word	0x00000003
        /*05bc*/ 	.word	0x00000030
        /*05c0*/ 	.short	0x010a
        /*05c2*/ 	.byte	0xff
	.zero		1


	//   ....[77]....
        /*05c4*/ 	.word	0x00005db0
        /*05c8*/ 	.word	0x00000000
        /*05cc*/ 	.word	0x00000000
        /*05d0*/ 	.short	0x0101
        /*05d2*/ 	.byte	0xff
	.zero		1


	//   ....[78]....
        /*05d4*/ 	.word	0x00005e30
        /*05d8*/ 	.word	0x0000002b
        /*05dc*/ 	.word	0x00000080
        /*05e0*/ 	.short	0x010a
        /*05e2*/ 	.byte	0xff
	.zero		1


	//   ....[79]....
        /*05e4*/ 	.word	0x000069a0
        /*05e8*/ 	.word	0x00000003
        /*05ec*/ 	.word	0x00000030
        /*05f0*/ 	.short	0x010a
        /*05f2*/ 	.byte	0xff
	.zero		1


	//   ....[80]....
        /*05f4*/ 	.word	0x00006a50
        /*05f8*/ 	.word	0x00000003
        /*05fc*/ 	.word	0x00000030
        /*0600*/ 	.short	0x010a
        /*0602*/ 	.byte	0xff
	.zero		1


	//   ....[81]....
        /*0604*/ 	.word	0x00006b70
        /*0608*/ 	.word	0x00000000
        /*060c*/ 	.word	0x00000000
        /*0610*/ 	.short	0x0101
        /*0612*/ 	.byte	0xff
	.zero		1


	//   ....[82]....
        /*0614*/ 	.word	0x00006f80
        /*0618*/ 	.word	0x000000ff
        /*061c*/ 	.word	0x00000000
        /*0620*/ 	.short	0x0101
        /*0622*/ 	.byte	0x04
	.zero		1


	//   ....[83]....
        /*0624*/ 	.word	0x00007880
        /*0628*/ 	.word	0x00000000
        /*062c*/ 	.word	0x000000d0
        /*0630*/ 	.short	0x010a
        /*0632*/ 	.byte	0xff
	.zero		1


	//   ....[84]....
        /*0634*/ 	.word	0x000078e0
        /*0638*/ 	.word	0x00000000
        /*063c*/ 	.word	0x00000018
        /*0640*/ 	.short	0x010a
        /*0642*/ 	.byte	0xff
	.zero		1


	//   ....[85]....
        /*0644*/ 	.word	0x00007940
        /*0648*/ 	.word	0x00000000
        /*064c*/ 	.word	0x00000018
        /*0650*/ 	.short	0x010a
        /*0652*/ 	.byte	0xff
	.zero		1


	//   ....[86]....
        /*0654*/ 	.word	0x00007990
        /*0658*/ 	.word	0x00000003
        /*065c*/ 	.word	0x00000060
        /*0660*/ 	.short	0x010a
        /*0662*/ 	.byte	0xff
	.zero		1


	//   ....[87]....
        /*0664*/ 	.word	0x000079f0
        /*0668*/ 	.word	0x00000000
        /*066c*/ 	.word	0x00000000
        /*0670*/ 	.short	0x010a
        /*0672*/ 	.byte	0xff
	.zero		1


	//   ....[88]....
        /*0674*/ 	.word	0x00007a50
        /*0678*/ 	.word	0x00000000
        /*067c*/ 	.word	0x00000000
        /*0680*/ 	.short	0x010a
        /*0682*/ 	.byte	0xff
	.zero		1


	//   ....[89]....
        /*0684*/ 	.word	0x00007aa0
        /*0688*/ 	.word	0x00000002
        /*068c*/ 	.word	0x000000c0
        /*0690*/ 	.short	0x010a
        /*0692*/ 	.byte	0xff
	.zero		1


	//   ....[90]....
        /*0694*/ 	.word	0x00007b00
        /*0698*/ 	.word	0x00000002
        /*069c*/ 	.word	0x00000070
        /*06a0*/ 	.short	0x010a
        /*06a2*/ 	.byte	0xff
	.zero		1


	//   ....[91]....
        /*06a4*/ 	.word	0x00007b50
        /*06a8*/ 	.word	0x00000002
        /*06ac*/ 	.word	0x00000060
        /*06b0*/ 	.short	0x010a
        /*06b2*/ 	.byte	0xff
	.zero		1


	//   ....[92]....
        /*06b4*/ 	.word	0x00007bb0
        /*06b8*/ 	.word	0x00000000
        /*06bc*/ 	.word	0x00000070
        /*06c0*/ 	.short	0x010a
        /*06c2*/ 	.byte	0xff
	.zero		1


	//   ....[93]....
        /*06c4*/ 	.word	0x00007c00
        /*06c8*/ 	.word	0x00000000
        /*06cc*/ 	.word	0x00000060
        /*06d0*/ 	.short	0x010a
        /*06d2*/ 	.byte	0xff
	.zero		1


	//   ....[94]....
        /*06d4*/ 	.word	0x00007c60
        /*06d8*/ 	.word	0x00000002
        /*06dc*/ 	.word	0x000000a0
        /*06e0*/ 	.short	0x010a
        /*06e2*/ 	.byte	0xff
	.zero		1


	//   ....[95]....
        /*06e4*/ 	.word	0x00007cc0
        /*06e8*/ 	.word	0x00000000
        /*06ec*/ 	.word	0x00000000
        /*06f0*/ 	.short	0x010a
        /*06f2*/ 	.byte	0xff
	.zero		1


	//   ....[96]....
        /*06f4*/ 	.word	0x00007d20
        /*06f8*/ 	.word	0x00000000
        /*06fc*/ 	.word	0x00000000
        /*0700*/ 	.short	0x010a
        /*0702*/ 	.byte	0xff
	.zero		1


	//   ....[97]....
        /*0704*/ 	.word	0x00007d80
        /*0708*/ 	.word	0x00000000
        /*070c*/ 	.word	0x00000000
        /*0710*/ 	.short	0x010a
        /*0712*/ 	.byte	0xff
	.zero		1


	//   ....[98]....
        /*0714*/ 	.word	0x00007de0
        /*0718*/ 	.word	0x00000000
        /*071c*/ 	.word	0x00000000
        /*0720*/ 	.short	0x010a
        /*0722*/ 	.byte	0xff
	.zero		1


	//   ....[99]....
        /*0724*/ 	.word	0x00007e40
        /*0728*/ 	.word	0x00000000
        /*072c*/ 	.word	0x00000000
        /*0730*/ 	.short	0x010a
        /*0732*/ 	.byte	0xff
	.zero		1


	//   ....[100]....
        /*0734*/ 	.word	0x00007e90
        /*0738*/ 	.word	0x0000000c
        /*073c*/ 	.word	0x00000060
        /*0740*/ 	.short	0x010a
        /*0742*/ 	.byte	0xff
	.zero		1


	//   ....[101]....
        /*0744*/ 	.word	0x00007ef0
        /*0748*/ 	.word	0x00000000
        /*074c*/ 	.word	0x00000058
        /*0750*/ 	.short	0x010a
        /*0752*/ 	.byte	0xff
	.zero		1


	//   ....[102]....
        /*0754*/ 	.word	0x00007f50
        /*0758*/ 	.word	0x00000000
        /*075c*/ 	.word	0x00000040
        /*0760*/ 	.short	0x010a
        /*0762*/ 	.byte	0xff
	.zero		1


	//   ....[103]....
        /*0764*/ 	.word	0x00007fb0
        /*0768*/ 	.word	0x00000000
        /*076c*/ 	.word	0x00000048
        /*0770*/ 	.short	0x010a
        /*0772*/ 	.byte	0xff
	.zero		1


	//   ....[104]....
        /*0774*/ 	.word	0x00008010
        /*0778*/ 	.word	0x00000000
        /*077c*/ 	.word	0x00000040
        /*0780*/ 	.short	0x010a
        /*0782*/ 	.byte	0xff
	.zero		1


	//   ....[105]....
        /*0784*/ 	.word	0x00008060
        /*0788*/ 	.word	0x00000003
        /*078c*/ 	.word	0x00000060
        /*0790*/ 	.short	0x010a
        /*0792*/ 	.byte	0xff
	.zero		1


	//   ....[106]....
        /*0794*/ 	.word	0x000080b0
        /*0798*/ 	.word	0x00000003
        /*079c*/ 	.word	0x00000030
        /*07a0*/ 	.short	0x010a
        /*07a2*/ 	.byte	0xff
	.zero		1


	//   ....[107]....
        /*07a4*/ 	.word	0x00008100
        /*07a8*/ 	.word	0x0000002b
        /*07ac*/ 	.word	0x00000080
        /*07b0*/ 	.short	0x010a
        /*07b2*/ 	.byte	0xff
	.zero		1


	//   ....[108]....
        /*07b4*/ 	.word	0x00008150
        /*07b8*/ 	.word	0x00000003
        /*07bc*/ 	.word	0x00000030
        /*07c0*/ 	.short	0x010a
        /*07c2*/ 	.byte	0xff
	.zero		1


	//----- nvinfo : EIATTR_NUM_MBARRIERS
	.align		4
.L_47:
        /*07c4*/ 	.byte	0x03, 0x38
        /*07c6*/ 	.short	0x001c


	//----- nvinfo : EIATTR_EXIT_INSTR_OFFSETS
	.align		4
        /*07c8*/ 	.byte	0x04, 0x1c
        /*07ca*/ 	.short	(.L_49 - .L_48)


	//   ....[0]....
.L_48:
        /*07cc*/ 	.word	0x000029b0


	//   ....[1]....
        /*07d0*/ 	.word	0x00002ea0


	//   ....[2]....
        /*07d4*/ 	.word	0x00002f00


	//   ....[3]....
        /*07d8*/ 	.word	0x00003d90


	//   ....[4]....
        /*07dc*/ 	.word	0x00004ba0


	//   ....[5]....
        /*07e0*/ 	.word	0x00004be0


	//   ....[6]....
        /*07e4*/ 	.word	0x00007870


	//----- nvinfo : EIATTR_MAX_THREADS
	.align		4
.L_49:
        /*07e8*/ 	.byte	0x04, 0x05
        /*07ea*/ 	.short	(.L_51 - .L_50)
.L_50:
        /*07ec*/ 	.word	0x00000100
        /*07f0*/ 	.word	0x00000001
        /*07f4*/ 	.word	0x00000001


	//----- nvinfo : EIATTR_CRS_STACK_SIZE
	.align		4
.L_51:
        /*07f8*/ 	.byte	0x04, 0x1e
        /*07fa*/ 	.short	(.L_53 - .L_52)
.L_52:
        /*07fc*/ 	.word	0x00000000


	//----- nvinfo : EIATTR_CBANK_PARAM_SIZE
	.align		4
.L_53:
        /*0800*/ 	.byte	0x03, 0x19
        /*0802*/ 	.short	0x0800


	//----- nvinfo : EIATTR_PARAM_CBANK
	.align		4
        /*0804*/ 	.byte	0x04, 0x0a
        /*0806*/ 	.short	(.L_55 - .L_54)
	.align		4
.L_54:
        /*0808*/ 	.word	index@(.nv.constant0._ZN7cutlass13device_kernelINS_4gemm6kernel13GemmUniversalIN4cute5tupleIJiiiiEEENS1_10collective13CollectiveMmaINS1_35MainloopSm100TmaUmmaWarpSpecializedILi3ELi2ELi4ENS5_IJNS4_1CILi2EEESB_NSA_ILi1EEEEEEEENS5_IJNSA_ILi64EEENSA_ILi128EEESF_EEEaNS5_IJlSC_lEEEaSI_NS4_8TiledMMAINS4_8MMA_AtomIJNS4_15SM100_MMA_S8_SSIaaiLi64ELi128ELNS4_4UMMA5MajorE0ELSN_0ELNSM_8SaturateE0EEEEEENS4_6LayoutINS5_IJSC_SC_SC_EEENS5_IJNSA_ILi0EEEST_ST_EEEEENS5_IJNS4_10UnderscoreESW_SW_EEEEENS4_23SM90_TMA_LOAD_MULTICASTENS4_14ComposedLayoutINS4_7SwizzleILi2ELi4ELi3EEENS4_18smem_ptr_flag_bitsILi8EEENSR_INS5_IJNSA_ILi8EEESF_EEENS5_IJSF_SC_EEEEEEEvNS4_8identityESZ_S19_vS1A_EENS_8epilogue10collective18CollectiveEpilogueINS1C_23Sm100TmaWarpSpecializedILi2ELi2ELi32ELb0ELb0EEEJSH_NS5_IJNSR_ISF_SC_EES1H_EEEaSI_aSI_NS1C_6fusion15FusionCallbacksIS1G_NS1J_17LinearCombinationIaiaiLNS_15FloatRoundStyleE2EEESH_S1I_JEEENS4_5SM1004TMEM4LOAD26SM100_TMEM_LOAD_16dp32b32xENS4_13SM90_TMA_LOADES19_NS4_39AutoVectorizingCopyWithAssumedAlignmentILi128EEENS4_14SM90_TMA_STOREES19_S1V_S1V_EEEvvEEEEvNT_6ParamsE)
        /*080c*/ 	.short	0x0380
        /*080e*/ 	.short	0x0800


	//----- nvinfo : EIATTR_SW_WAR
	.align		4
.L_55:
        /*0810*/ 	.byte	0x04, 0x36
        /*0812*/ 	.short	(.L_57 - .L_56)
.L_56:
        /*0814*/ 	.word	0x00000008
.L_57:


//--------------------- .nv.callgraph             --------------------------
	.section	.nv.callgraph,"",@"SHT_CUDA_CALLGRAPH"
	.align	4
	.sectionentsize	8
	.align		4
        /*0000*/ 	.word	0x00000000
	.align		4
        /*0004*/ 	.word	0xffffffff
	.align		4
        /*0008*/ 	.word	index@(_ZN7cutlass13device_kernelINS_4gemm6kernel13GemmUniversalIN4cute5tupleIJiiiiEEENS1_10collective13CollectiveMmaINS1_35MainloopSm100TmaUmmaWarpSpecializedILi3ELi2ELi4ENS5_IJNS4_1CILi2EEESB_NSA_ILi1EEEEEEEENS5_IJNSA_ILi64EEENSA_ILi128EEESF_EEEaNS5_IJlSC_lEEEaSI_NS4_8TiledMMAINS4_8MMA_AtomIJNS4_15SM100_MMA_S8_SSIaaiLi64ELi128ELNS4_4UMMA5MajorE0ELSN_0ELNSM_8SaturateE0EEEEEENS4_6LayoutINS5_IJSC_SC_SC_EEENS5_IJNSA_ILi0EEEST_ST_EEEEENS5_IJNS4_10UnderscoreESW_SW_EEEEENS4_23SM90_TMA_LOAD_MULTICASTENS4_14ComposedLayoutINS4_7SwizzleILi2ELi4ELi3EEENS4_18smem_ptr_flag_bitsILi8EEENSR_INS5_IJNSA_ILi8EEESF_EEENS5_IJSF_SC_EEEEEEEvNS4_8identityESZ_S19_vS1A_EENS_8epilogue10collective18CollectiveEpilogueINS1C_23Sm100TmaWarpSpecializedILi2ELi2ELi32ELb0ELb0EEEJSH_NS5_IJNSR_ISF_SC_EES1H_EEEaSI_aSI_NS1C_6fusion15FusionCallbacksIS1G_NS1J_17LinearCombinationIaiaiLNS_15FloatRoundStyleE2EEESH_S1I_JEEENS4_5SM1004TMEM4LOAD26SM100_TMEM_LOAD_16dp32b32xENS4_13SM90_TMA_LOADES19_NS4_39AutoVectorizingCopyWithAssumedAlignmentILi128EEENS4_14SM90_TMA_STOREES19_S1V_S1V_EEEvvEEEEvNT_6ParamsE)
	.align		4
        /*000c*/ 	.word	index@(__assertfail)
	.align		4
        /*0010*/ 	.word	0x00000000
	.align		4
        /*0014*/ 	.word	0xfffffffe
	.align		4
        /*0018*/ 	.word	0x00000000
	.align		4
        /*001c*/ 	.word	0xfffffffd
	.align		4
        /*0020*/ 	.word	0x00000000
	.align		4
        /*0024*/ 	.word	0xfffffffc


//--------------------- .nv.constant4             --------------------------
	.section	.nv.constant4,"a",@progbits
	.align	8
	.align		8
.nv.constant4:
        /*0000*/ 	.dword	__assertfail
	.align		8
        /*0008*/ 	.dword	__unnamed_1
	.align		8
        /*0010*/ 	.dword	__unnamed_2
	.align		8
        /*0018*/ 	.dword	_ZN40_INTERNAL_87b967b5_4_k_cu_9c81a056_101004cuda3std3__45__cpo5beginE
	.align		8
        /*0020*/ 	.dword	_ZN40_INTERNAL_87b967b5_4_k_cu_9c81a056_101004cuda3std3__45__cpo3endE
	.align		8
        /*0028*/ 	.dword	_ZN40_INTERNAL_87b967b5_4_k_cu_9c81a056_101004cuda3std3__45__cpo6cbeginE
	.align		8
        /*0030*/ 	.dword	_ZN40_INTERNAL_87b967b5_4_k_cu_9c81a056_101004cuda3std3__45__cpo4cendE
	.align		8
        /*0038*/ 	.dword	_ZN40_INTERNAL_87b967b5_4_k_cu_9c81a056_101004cuda3std3__442_GLOBAL__N__87b967b5_4_k_cu_9c81a056_101006ignoreE
	.align		8
        /*0040*/ 	.dword	_ZN40_INTERNAL_87b967b5_4_k_cu_9c81a056_101004cuda3std3__419piecewise_constructE
	.align		8
        /*0048*/ 	.dword	_ZN40_INTERNAL_87b967b5_4_k_cu_9c81a056_101004cuda3std3__48in_placeE
	.align		8
        /*0050*/ 	.dword	_ZN40_INTERNAL_87b967b5_4_k_cu_9c81a056_101004cuda3std6ranges3__45__cpo4swapE
	.align		8
        /*0058*/ 	.dword	_ZN40_INTERNAL_87b967b5_4_k_cu_9c81a056_101004cuda3std6ranges3__45__cpo9iter_moveE
	.align		8
        /*0060*/ 	.dword	_ZN40_INTERNAL_87b967b5_4_k_cu_9c81a056_101004cute7productE
	.align		8
        /*0068*/ 	.dword	_ZN40_INTERNAL_87b967b5_4_k_cu_9c81a056_101004cute1_E
	.align		8
        /*0070*/ 	.dword	$str$25
	.align		8
        /*0078*/ 	.dword	$str$26
	.align		8
        /*0080*/ 	.dword	$str$27
	.align		8
        /*0088*/ 	.dword	$str$28


//--------------------- .text._ZN7cutlass13device_kernelINS_4gemm6kernel13GemmUniversalIN4cute5tupleIJiiiiEEENS1_10collective13CollectiveMmaINS1_35MainloopSm100TmaUmmaWarpSpecializedILi3ELi2ELi4ENS5_IJNS4_1CILi2EEESB_NSA_ILi1EEEEEEEENS5_IJNSA_ILi64EEENSA_ILi128EEESF_EEEaNS5_IJlSC_lEEEaSI_NS4_8TiledMMAINS4_8MMA_AtomIJNS4_15SM100_MMA_S8_SSIaaiLi64ELi128ELNS4_4UMMA5MajorE0ELSN_0ELNSM_8SaturateE0EEEEEENS4_6LayoutINS5_IJSC_SC_SC_EEENS5_IJNSA_ILi0EEEST_ST_EEEEENS5_IJNS4_10UnderscoreESW_SW_EEEEENS4_23SM90_TMA_LOAD_MULTICASTENS4_14ComposedLayoutINS4_7SwizzleILi2ELi4ELi3EEENS4_18smem_ptr_flag_bitsILi8EEENSR_INS5_IJNSA_ILi8EEESF_EEENS5_IJSF_SC_EEEEEEEvNS4_8identityESZ_S19_vS1A_EENS_8epilogue10collective18CollectiveEpilogueINS1C_23Sm100TmaWarpSpecializedILi2ELi2ELi32ELb0ELb0EEEJSH_NS5_IJNSR_ISF_SC_EES1H_EEEaSI_aSI_NS1C_6fusion15FusionCallbacksIS1G_NS1J_17LinearCombinationIaiaiLNS_15FloatRoundStyleE2EEESH_S1I_JEEENS4_5SM1004TMEM4LOAD26SM100_TMEM_LOAD_16dp32b32xENS4_13SM90_TMA_LOADES19_NS4_39AutoVectorizingCopyWithAssumedAlignmentILi128EEENS4_14SM90_TMA_STOREES19_S1V_S1V_EEEvvEEEEvNT_6ParamsE --------------------------
	.section	.text._ZN7cutlass13device_kernelINS_4gemm6kernel13GemmUniversalIN4cute5tupleIJiiiiEEENS1_10collective13CollectiveMmaINS1_35MainloopSm100TmaUmmaWarpSpecializedILi3ELi2ELi4ENS5_IJNS4_1CILi2EEESB_NSA_ILi1EEEEEEEENS5_IJNSA_ILi64EEENSA_ILi128EEESF_EEEaNS5_IJlSC_lEEEaSI_NS4_8TiledMMAINS4_8MMA_AtomIJNS4_15SM100_MMA_S8_SSIaaiLi64ELi128ELNS4_4UMMA5MajorE0ELSN_0ELNSM_8SaturateE0EEEEEENS4_6LayoutINS5_IJSC_SC_SC_EEENS5_IJNSA_ILi0EEEST_ST_EEEEENS5_IJNS4_10UnderscoreESW_SW_EEEEENS4_23SM90_TMA_LOAD_MULTICASTENS4_14ComposedLayoutINS4_7SwizzleILi2ELi4ELi3EEENS4_18smem_ptr_flag_bitsILi8EEENSR_INS5_IJNSA_ILi8EEESF_EEENS5_IJSF_SC_EEEEEEEvNS4_8identityESZ_S19_vS1A_EENS_8epilogue10collective18CollectiveEpilogueINS1C_23Sm100TmaWarpSpecializedILi2ELi2ELi32ELb0ELb0EEEJSH_NS5_IJNSR_ISF_SC_EES1H_EEEaSI_aSI_NS1C_6fusion15FusionCallbacksIS1G_NS1J_17LinearCombinationIaiaiLNS_15FloatRoundStyleE2EEESH_S1I_JEEENS4_5SM1004TMEM4LOAD26SM100_TMEM_LOAD_16dp32b32xENS4_13SM90_TMA_LOADES19_NS4_39AutoVectorizingCopyWithAssumedAlignmentILi128EEENS4_14SM90_TMA_STOREES19_S1V_S1V_EEEvvEEEEvNT_6ParamsE,"ax",@progbits
	.align	128
.text._ZN7cutlass13device_kernelINS_4gemm6kernel13GemmUniversalIN4cute5tupleIJiiiiEEENS1_10collective13CollectiveMmaINS1_35MainloopSm100TmaUmmaWarpSpecializedILi3ELi2ELi4ENS5_IJNS4_1CILi2EEESB_NSA_ILi1EEEEEEEENS5_IJNSA_ILi64EEENSA_ILi128EEESF_EEEaNS5_IJlSC_lEEEaSI_NS4_8TiledMMAINS4_8MMA_AtomIJNS4_15SM100_MMA_S8_SSIaaiLi64ELi128ELNS4_4UMMA5MajorE0ELSN_0ELNSM_8SaturateE0EEEEEENS4_6LayoutINS5_IJSC_SC_SC_EEENS5_IJNSA_ILi0EEEST_ST_EEEEENS5_IJNS4_10UnderscoreESW_SW_EEEEENS4_23SM90_TMA_LOAD_MULTICASTENS4_14ComposedLayoutINS4_7SwizzleILi2ELi4ELi3EEENS4_18smem_ptr_flag_bitsILi8EEENSR_INS5_IJNSA_ILi8EEESF_EEENS5_IJSF_SC_EEEEEEEvNS4_8identityESZ_S19_vS1A_EENS_8epilogue10collective18CollectiveEpilogueINS1C_23Sm100TmaWarpSpecializedILi2ELi2ELi32ELb0ELb0EEEJSH_NS5_IJNSR_ISF_SC_EES1H_EEEaSI_aSI_NS1C_6fusion15FusionCallbacksIS1G_NS1J_17LinearCombinationIaiaiLNS_15FloatRoundStyleE2EEESH_S1I_JEEENS4_5SM1004TMEM4LOAD26SM100_TMEM_LOAD_16dp32b32xENS4_13SM90_TMA_LOADES19_NS4_39AutoVectorizingCopyWithAssumedAlignmentILi128EEENS4_14SM90_TMA_STOREES19_S1V_S1V_EEEvvEEEEvNT_6ParamsE:
        .type           _ZN7cutlass13device_kernelINS_4gemm6kernel13GemmUniversalIN4cute5tupleIJiiiiEEENS1_10collective13CollectiveMmaINS1_35MainloopSm100TmaUmmaWarpSpecializedILi3ELi2ELi4ENS5_IJNS4_1CILi2EEESB_NSA_ILi1EEEEEEEENS5_IJNSA_ILi64EEENSA_ILi128EEESF_EEEaNS5_IJlSC_lEEEaSI_NS4_8TiledMMAINS4_8MMA_AtomIJNS4_15SM100_MMA_S8_SSIaaiLi64ELi128ELNS4_4UMMA5MajorE0ELSN_0ELNSM_8SaturateE0EEEEEENS4_6LayoutINS5_IJSC_SC_SC_EEENS5_IJNSA_ILi0EEEST_ST_EEEEENS5_IJNS4_10UnderscoreESW_SW_EEEEENS4_23SM90_TMA_LOAD_MULTICASTENS4_14ComposedLayoutINS4_7SwizzleILi2ELi4ELi3EEENS4_18smem_ptr_flag_bitsILi8EEENSR_INS5_IJNSA_ILi8EEESF_EEENS5_IJSF_SC_EEEEEEEvNS4_8identityESZ_S19_vS1A_EENS_8epilogue10collective18CollectiveEpilogueINS1C_23Sm100TmaWarpSpecializedILi2ELi2ELi32ELb0ELb0EEEJSH_NS5_IJNSR_ISF_SC_EES1H_EEEaSI_aSI_NS1C_6fusion15FusionCallbacksIS1G_NS1J_17LinearCombinationIaiaiLNS_15FloatRoundStyleE2EEESH_S1I_JEEENS4_5SM1004TMEM4LOAD26SM100_TMEM_LOAD_16dp32b32xENS4_13SM90_TMA_LOADES19_NS4_39AutoVectorizingCopyWithAssumedAlignmentILi128EEENS4_14SM90_TMA_STOREES19_S1V_S1V_EEEvvEEEEvNT_6ParamsE,@function
        .size           _ZN7cutlass13device_kernelINS_4gemm6kernel13GemmUniversalIN4cute5tupleIJiiiiEEENS1_10collective13CollectiveMmaINS1_35MainloopSm100TmaUmmaWarpSpecializedILi3ELi2ELi4ENS5_IJNS4_1CILi2EEESB_NSA_ILi1EEEEEEEENS5_IJNSA_ILi64EEENSA_ILi128EEESF_EEEaNS5_IJlSC_lEEEaSI_NS4_8TiledMMAINS4_8MMA_AtomIJNS4_15SM100_MMA_S8_SSIaaiLi64ELi128ELNS4_4UMMA5MajorE0ELSN_0ELNSM_8SaturateE0EEEEEENS4_6LayoutINS5_IJSC_SC_SC_EEENS5_IJNSA_ILi0EEEST_ST_EEEEENS5_IJNS4_10UnderscoreESW_SW_EEEEENS4_23SM90_TMA_LOAD_MULTICASTENS4_14ComposedLayoutINS4_7SwizzleILi2ELi4ELi3EEENS4_18smem_ptr_flag_bitsILi8EEENSR_INS5_IJNSA_ILi8EEESF_EEENS5_IJSF_SC_EEEEEEEvNS4_8identityESZ_S19_vS1A_EENS_8epilogue10collective18CollectiveEpilogueINS1C_23Sm100TmaWarpSpecializedILi2ELi2ELi32ELb0ELb0EEEJSH_NS5_IJNSR_ISF_SC_EES1H_EEEaSI_aSI_NS1C_6fusion15FusionCallbacksIS1G_NS1J_17LinearCombinationIaiaiLNS_15FloatRoundStyleE2EEESH_S1I_JEEENS4_5SM1004TMEM4LOAD26SM100_TMEM_LOAD_16dp32b32xENS4_13SM90_TMA_LOADES19_NS4_39AutoVectorizingCopyWithAssumedAlignmentILi128EEENS4_14SM90_TMA_STOREES19_S1V_S1V_EEEvvEEEEvNT_6ParamsE,(.L_x_146 - _ZN7cutlass13device_kernelINS_4gemm6kernel13GemmUniversalIN4cute5tupleIJiiiiEEENS1_10collective13CollectiveMmaINS1_35MainloopSm100TmaUmmaWarpSpecializedILi3ELi2ELi4ENS5_IJNS4_1CILi2EEESB_NSA_ILi1EEEEEEEENS5_IJNSA_ILi64EEENSA_ILi128EEESF_EEEaNS5_IJlSC_lEEEaSI_NS4_8TiledMMAINS4_8MMA_AtomIJNS4_15SM100_MMA_S8_SSIaaiLi64ELi128ELNS4_4UMMA5MajorE0ELSN_0ELNSM_8SaturateE0EEEEEENS4_6LayoutINS5_IJSC_SC_SC_EEENS5_IJNSA_ILi0EEEST_ST_EEEEENS5_IJNS4_10UnderscoreESW_SW_EEEEENS4_23SM90_TMA_LOAD_MULTICASTENS4_14ComposedLayoutINS4_7SwizzleILi2ELi4ELi3EEENS4_18smem_ptr_flag_bitsILi8EEENSR_INS5_IJNSA_ILi8EEESF_EEENS5_IJSF_SC_EEEEEEEvNS4_8identityESZ_S19_vS1A_EENS_8epilogue10collective18CollectiveEpilogueINS1C_23Sm100TmaWarpSpecializedILi2ELi2ELi32ELb0ELb0EEEJSH_NS5_IJNSR_ISF_SC_EES1H_EEEaSI_aSI_NS1C_6fusion15FusionCallbacksIS1G_NS1J_17LinearCombinationIaiaiLNS_15FloatRoundStyleE2EEESH_S1I_JEEENS4_5SM1004TMEM4LOAD26SM100_TMEM_LOAD_16dp32b32xENS4_13SM90_TMA_LOADES19_NS4_39AutoVectorizingCopyWithAssumedAlignmentILi128EEENS4_14SM90_TMA_STOREES19_S1V_S1V_EEEvvEEEEvNT_6ParamsE)
        .other          _ZN7cutlass13device_kernelINS_4gemm6kernel13GemmUniversalIN4cute5tupleIJiiiiEEENS1_10collective13CollectiveMmaINS1_35MainloopSm100TmaUmmaWarpSpecializedILi3ELi2ELi4ENS5_IJNS4_1CILi2EEESB_NSA_ILi1EEEEEEEENS5_IJNSA_ILi64EEENSA_ILi128EEESF_EEEaNS5_IJlSC_lEEEaSI_NS4_8TiledMMAINS4_8MMA_AtomIJNS4_15SM100_MMA_S8_SSIaaiLi64ELi128ELNS4_4UMMA5MajorE0ELSN_0ELNSM_8SaturateE0EEEEEENS4_6LayoutINS5_IJSC_SC_SC_EEENS5_IJNSA_ILi0EEEST_ST_EEEEENS5_IJNS4_10UnderscoreESW_SW_EEEEENS4_23SM90_TMA_LOAD_MULTICASTENS4_14ComposedLayoutINS4_7SwizzleILi2ELi4ELi3EEENS4_18smem_ptr_flag_bitsILi8EEENSR_INS5_IJNSA_ILi8EEESF_EEENS5_IJSF_SC_EEEEEEEvNS4_8identityESZ_S19_vS1A_EENS_8epilogue10collective18CollectiveEpilogueINS1C_23Sm100TmaWarpSpecializedILi2ELi2ELi32ELb0ELb0EEEJSH_NS5_IJNSR_ISF_SC_EES1H_EEEaSI_aSI_NS1C_6fusion15FusionCallbacksIS1G_NS1J_17LinearCombinationIaiaiLNS_15FloatRoundStyleE2EEESH_S1I_JEEENS4_5SM1004TMEM4LOAD26SM100_TMEM_LOAD_16dp32b32xENS4_13SM90_TMA_LOADES19_NS4_39AutoVectorizingCopyWithAssumedAlignmentILi128EEENS4_14SM90_TMA_STOREES19_S1V_S1V_EEEvvEEEEvNT_6ParamsE,@"STO_CUDA_ENTRY STV_DEFAULT"
_ZN7cutlass13device_kernelINS_4gemm6kernel13GemmUniversalIN4cute5tupleIJiiiiEEENS1_10collective13CollectiveMmaINS1_35MainloopSm100TmaUmmaWarpSpecializedILi3ELi2ELi4ENS5_IJNS4_1CILi2EEESB_NSA_ILi1EEEEEEEENS5_IJNSA_ILi64EEENSA_ILi128EEESF_EEEaNS5_IJlSC_lEEEaSI_NS4_8TiledMMAINS4_8MMA_AtomIJNS4_15SM100_MMA_S8_SSIaaiLi64ELi128ELNS4_4UMMA5MajorE0ELSN_0ELNSM_8SaturateE0EEEEEENS4_6LayoutINS5_IJSC_SC_SC_EEENS5_IJNSA_ILi0EEEST_ST_EEEEENS5_IJNS4_10UnderscoreESW_SW_EEEEENS4_23SM90_TMA_LOAD_MULTICASTENS4_14ComposedLayoutINS4_7SwizzleILi2ELi4ELi3EEENS4_18smem_ptr_flag_bitsILi8EEENSR_INS5_IJNSA_ILi8EEESF_EEENS5_IJSF_SC_EEEEEEEvNS4_8identityESZ_S19_vS1A_EENS_8epilogue10collective18CollectiveEpilogueINS1C_23Sm100TmaWarpSpecializedILi2ELi2ELi32ELb0ELb0EEEJSH_NS5_IJNSR_ISF_SC_EES1H_EEEaSI_aSI_NS1C_6fusion15FusionCallbacksIS1G_NS1J_17LinearCombinationIaiaiLNS_15FloatRoundStyleE2EEESH_S1I_JEEENS4_5SM1004TMEM4LOAD26SM100_TMEM_LOAD_16dp32b32xENS4_13SM90_TMA_LOADES19_NS4_39AutoVectorizingCopyWithAssumedAlignmentILi128EEENS4_14SM90_TMA_STOREES19_S1V_S1V_EEEvvEEEEvNT_6ParamsE:
[----:B------:R-:W1:Y:S01]  /*0000*/  LDC R1, c[0x0][0x37c] ;  /* 0x0000df00ff017b82 */ /* 0x000e620000000800 */
[----:B------:R-:W2:Y:S01]  /*0010*/  S2R R84, SR_TID.X ;  /* 0x0000000000547919 */ /* 0x000ea20000002100 */
[----:B------:R-:W3:Y:S01]  /*0020*/  LDCU.64 UR8, c[0x0][0x890] ;  /* 0x00011200ff0877ac */ /* 0x000ee20008000a00 */
[----:B------:R-:W-:Y:S02]  /*0030*/  PRMT R74, RZ, 0x7610, R74 ;  /* 0x00007610ff4a7816 */ /* 0x000fe4000000004a */
[----:B------:R-:W-:Y:S01]  /*0040*/  ELECT P3, URZ, PT ;  /* 0x0000000000ff782f */ /* 0x000fe20003860000 */
[----:B---3--:R-:W-:-:S04]  /*0050*/  UISETP.NE.U32.AND UP0, UPT, UR8, URZ, UPT ;  /* 0x000000ff0800728c */ /* 0x008fc8000bf05070 */
[----:B------:R-:W-:Y:S01]  /*0060*/  UISETP.NE.AND.EX UP0, UPT, UR9, URZ, UPT, UP0 ;  /* 0x000000ff0900728c */ /* 0x000fe2000bf05300 */
[----:B--2---:R-:W-:-:S05]  /*0070*/  SHF.R.U32.HI R75, RZ, 0x5, R84 ;  /* 0x00000005ff4b7819 */ /* 0x004fca0000011654 */
[----:B------:R-:W2:Y:S02]  /*0080*/  SHFL.IDX PT, R0, R75, RZ, 0x1f ;  /* 0x00001fff4b007589 */ /* 0x000ea400000e0000 */
[----:B--2---:R-:W-:Y:S01]  /*0090*/  R2UR UR17, R0 ;  /* 0x00000000001172ca */ /* 0x004fe200000e0000 */
[----:B-1----:R-:W-:-:S14]  /*00a0*/  BRA.U UP0, `(.L_x_0) ;  /* 0x0000000100307547 */ /* 0x002fdc000b800000 */
[----:B------:R-:W1:Y:S02]  /*00b0*/  LDCU.64 UR4, c[0x0][0x888] ;  /* 0x00011100ff0477ac */ /* 0x000e640008000a00 */
[----:B-1----:R-:W-:-:S04]  /*00c0*/  UISETP.NE.U32.AND UP0, UPT, UR4, URZ, UPT ;  /* 0x000000ff0400728c */ /* 0x002fc8000bf05070 */
[----:B------:R-:W-:-:S09]  /*00d0*/  UISETP.NE.AND.EX UP0, UPT, UR5, URZ, UPT, UP0 ;  /* 0x000000ff0500728c */ /* 0x000fd2000bf05300 */
[----:B------:R-:W-:Y:S05]  /*00e0*/  BRA.U !UP0, `(.L_x_1) ;  /* 0x0000000108147547 */ /* 0x000fea000b800000 */
[----:B------:R-:W1:Y:S01]  /*00f0*/  LDC.64 R40, c[0x0][0x888] ;  /* 0x00022200ff287b82 */ /* 0x000e620000000a00 */
[----:B------:R-:W1:Y:S02]  /*0100*/  LDCU.64 UR4, c[0x0][0x358] ;  /* 0x00006b00ff0477ac */ /* 0x000e640008000a00 */
[----:B-1----:R1:W5:Y:S01]  /*0110*/  LDG.E R40, desc[UR4][R40.64] ;  /* 0x0000000428287981 */ /* 0x002362000c1e1900 */
[----:B------:R-:W-:Y:S01]  /*0120*/  HFMA2 R74, -RZ, RZ, 0, 5.9604644775390625e-08 ;  /* 0x00000001ff4a7431 */ /* 0x000fe200000001ff */
[----:B------:R-:W-:Y:S05]  /*0130*/  BRA `(.L_x_0) ;  /* 0x00000000000c7947 */ /* 0x000fea0003800000 */
.L_x_1:
[----:B------:R-:W1:Y:S01]  /*0140*/  LDCU UR4, c[0x0][0x880] ;  /* 0x00011000ff0477ac */ /* 0x000e620008000800 */
[----:B------:R-:W-:Y:S01]  /*0150*/  HFMA2 R74, -RZ, RZ, 0, 5.9604644775390625e-08 ;  /* 0x00000001ff4a7431 */ /* 0x000fe200000001ff */
[----:B-1----:R-:W-:-:S07]  /*0160*/  MOV R40, UR4 ;  /* 0x0000000400287c02 */ /* 0x002fce0008000f00 */
.L_x_0:
[----:B------:R-:W2:Y:S02]  /*0170*/  LDCU.64 UR4, c[0x0][0x8b0] ;  /* 0x00011600ff0477ac */ /* 0x000ea40008000a00 */
[----:B--2---:R-:W-:-:S04]  /*0180*/  UISETP.NE.U32.AND UP0, UPT, UR4, URZ, UPT ;  /* 0x000000ff0400728c */ /* 0x004fc8000bf05070 */
[----:B------:R-:W-:-:S09]  /*0190*/  UISETP.NE.AND.EX UP0, UPT, UR5, URZ, UPT, UP0 ;  /* 0x000000ff0500728c */ /* 0x000fd2000bf05300 */
[----:B------:R-:W-:Y:S05]  /*01a0*/  BRA.U UP0, `(.L_x_2) ;  /* 0x0000000100287547 */ /* 0x000fea000b800000 */
[----:B------:R-:W2:Y:S02]  /*01b0*/  LDCU.64 UR4, c[0x0][0x8a8] ;  /* 0x00011500ff0477ac */ /* 0x000ea40008000a00 */
[----:B--2---:R-:W-:-:S04]  /*01c0*/  UISETP.NE.U32.AND UP0, UPT, UR4, URZ, UPT ;  /* 0x000000ff0400728c */ /* 0x004fc8000bf05070 */
[----:B------:R-:W-:-:S09]  /*01d0*/  UISETP.NE.AND.EX UP0, UPT, UR5, URZ, UPT, UP0 ;  /* 0x000000ff0500728c */ /* 0x000fd2000bf05300 */
[----:B------:R-:W-:Y:S05]  /*01e0*/  BRA.U !UP0, `(.L_x_3) ;  /* 0x0000000108107547 */ /* 0x000fea000b800000 */
[----:B------:R-:W2:Y:S01]  /*01f0*/  LDC.64 R38, c[0x0][0x8a8] ;  /* 0x00022a00ff267b82 */ /* 0x000ea20000000a00 */
[----:B------:R-:W2:Y:S02]  /*0200*/  LDCU.64 UR4, c[0x0][0x358] ;  /* 0x00006b00ff0477ac */ /* 0x000ea40008000a00 */
[----:B--2---:R2:W5:Y:S01]  /*0210*/  LDG.E R38, desc[UR4][R38.64] ;  /* 0x0000000426267981 */ /* 0x004562000c1e1900 */
[----:B------:R-:W-:Y:S05]  /*0220*/  BRA `(.L_x_2) ;  /* 0x0000000000087947 */ /* 0x000fea0003800000 */
.L_x_3:
[----:B------:R-:W2:Y:S02]  /*0230*/  LDCU UR4, c[0x0][0x8a0] ;  /* 0x00011400ff0477ac */ /* 0x000ea40008000800 */
[----:B--2---:R-:W-:Y:S02]  /*0240*/  MOV R38, UR4 ;  /* 0x0000000400267c02 */ /* 0x004fe40008000f00 */
.L_x_2:
[----:B------:R-:W-:Y:S01]  /*0250*/  IMAD.U32 R0, RZ, RZ, UR17 ;  /* 0x00000011ff007e24 */ /* 0x000fe2000f8e00ff */
[----:B------:R-:W-:Y:S04]  /*0260*/  BSSY.RECONVERGENT B0, `(.L_x_4) ;  /* 0x000000c000007945 */ /* 0x000fe80003800200 */
[C---:B------:R-:W-:Y:S02]  /*0270*/  ISETP.NE.OR P1, PT, R0.reuse, 0x1, !P3 ;  /* 0x000000010000780c */ /* 0x040fe40005f25670 */
[----:B------:R-:W-:-:S11]  /*0280*/  ISETP.NE.OR P0, PT, R0, 0x3, !P3 ;  /* 0x000000030000780c */ /* 0x000fd60005f05670 */
[----:B------:R-:W-:Y:S05]  /*0290*/  @P1 BRA `(.L_x_5) ;  /* 0x0000000000201947 */ /* 0x000fea0003800000 */
[----:B------:R-:W3:Y:S02]  /*02a0*/  LDCU.64 UR4, c[0x0][0x348] ;  /* 0x00006900ff0477ac */ /* 0x000ee40008000a00 */
[----:B---3--:R-:W-:Y:S02]  /*02b0*/  UIADD3 UR6, UP1, UPT, UR4, 0x80, URZ ;  /* 0x0000008004067890 */ /* 0x008fe4000ff3e0ff */
[----:B------:R-:W-:Y:S02]  /*02c0*/  UIADD3 UR4, UP0, UPT, UR4, 0x180, URZ ;  /* 0x0000018004047890 */ /* 0x000fe4000ff1e0ff */
[----:B------:R-:W-:Y:S02]  /*02d0*/  UIADD3.X UR7, UPT, UPT, URZ, UR5, URZ, UP1, !UPT ;  /* 0x00000005ff077290 */ /* 0x000fe40008ffe4ff */
[----:B------:R-:W-:-:S07]  /*02e0*/  UIADD3.X UR5, UPT, UPT, URZ, UR5, URZ, UP0, !UPT ;  /* 0x00000005ff057290 */ /* 0x000fce00087fe4ff */
[----:B------:R3:W-:Y:S02]  /*02f0*/  UTMACCTL.PF [UR6] ;  /* 0x00000000060079b9 */ /* 0x0007e40008040000 */
[----:B------:R3:W-:Y:S02]  /*0300*/  UTMACCTL.PF [UR4] ;  /* 0x00000000040079b9 */ /* 0x0007e40008040000 */
[----:B---3--:R-:W-:Y:S01]  /*0310*/  NOP ;  /* 0x0000000000007918 */ /* 0x008fe20000000000 */
.L_x_5:
[----:B------:R-:W-:Y:S05]  /*0320*/  BSYNC.RECONVERGENT B0 ;  /* 0x0000000000007941 */ /* 0x000fea0003800200 */
.L_x_4:
[----:B------:R-:W-:Y:S04]  /*0330*/  BSSY.RECONVERGENT B0, `(.L_x_6) ;  /* 0x000000a000007945 */ /* 0x000fe80003800200 */
        /* <DEDUP_REMOVED lines=9> */
.L_x_7:
[----:B------:R-:W-:Y:S05]  /*03d0*/  BSYNC.RECONVERGENT B0 ;  /* 0x0000000000007941 */ /* 0x000fea0003800200 */
.L_x_6:
[----:B------:R-:W3:Y:S01]  /*03e0*/  LDCU.64 UR4, c[0x0][0x888] ;  /* 0x00011100ff0477ac */ /* 0x000ee20008000a00 */
[----:B------:R-:W-:Y:S02]  /*03f0*/  UISETP.EQ.U32.AND UP1, UPT, UR8, URZ, UPT ;  /* 0x000000ff0800728c */ /* 0x000fe4000bf22070 */
[----:B------:R-:W-:Y:S02]  /*0400*/  UPLOP3.LUT UP3, UPT, UPT, UPT, UPT, 0x80, 0x8 ;  /* 0x000000000008789c */ /* 0x000fe40003f6f070 */
[----:B---3--:R-:W-:-:S04]  /*0410*/  UISETP.NE.U32.AND UP0, UPT, UR4, URZ, UPT ;  /* 0x000000ff0400728c */ /* 0x008fc8000bf05070 */
[----:B------:R-:W-:-:S04]  /*0420*/  UISETP.NE.AND.EX UP0, UPT, UR5, URZ, UPT, UP0 ;  /* 0x000000ff0500728c */ /* 0x000fc8000bf05300 */
[----:B------:R-:W-:-:S04]  /*0430*/  UISETP.EQ.OR.EX UP2, UPT, UR9, URZ, !UP0, UP1 ;  /* 0x000000ff0900728c */ /* 0x000fc8000c742710 */
[----:B------:R-:W-:-:S06]  /*0440*/  UP2UR UR4, UPR, URZ, 0x4 ;  /* 0x00000004ff047883 */ /* 0x000fcc0008000000 */
[----:B------:R-:W-:Y:S01]  /*0450*/  MOV R77, UR4 ;  /* 0x00000004004d7c02 */ /* 0x000fe20008000f00 */
[----:B------:R-:W-:Y:S06]  /*0460*/  BRA.U !UP2, `(.L_x_8) ;  /* 0x000000010a207547 */ /* 0x000fec000b800000 */
[----:B-----5:R-:W-:Y:S01]  /*0470*/  R2UR UR5, R40 ;  /* 0x00000000280572ca */ /* 0x020fe200000e0000 */
[----:B------:R-:W-:Y:S02]  /*0480*/  UISETP.NE.U32.AND UP1, UPT, UR8, URZ, UPT ;  /* 0x000000ff0800728c */ /* 0x000fe4000bf25070 */
[----:B------:R-:W-:Y:S02]  /*0490*/  USEL UR4, URZ, 0xffffffff, UP0 ;  /* 0xffffffffff047887 */ /* 0x000fe40008000000 */
[----:B------:R-:W-:-:S08]  /*04a0*/  UISETP.NE.AND.EX UP1, UPT, UR9, URZ, UPT, UP1 ;  /* 0x000000ff0900728c */ /* 0x000fd0000bf25310 */
[----:B------:R-:W-:-:S04]  /*04b0*/  UISETP.NE.AND UP0, UPT, UR5, URZ, UPT ;  /* 0x000000ff0500728c */ /* 0x000fc8000bf05270 */
[----:B------:R-:W-:-:S04]  /*04c0*/  @!UP1 USEL UR4, URZ, 0xffffffff, UP0 ;  /* 0xffffffffff049887 */ /* 0x000fc80008000000 */
[----:B------:R-:W-:-:S04]  /*04d0*/  ULOP3.LUT UR4, UR4, 0x1, URZ, 0xc0, !UPT ;  /* 0x0000000104047892 */ /* 0x000fc8000f8ec0ff */
[----:B------:R-:W-:-:S11]  /*04e0*/  UISETP.NE.U32.AND UP3, UPT, UR4, 0x1, UPT ;  /* 0x000000010400788c */ /* 0x000fd6000bf65070 */
.L_x_8:
[----:B------:R-:W3:Y:S01]  /*04f0*/  SHFL.IDX PT, R2, R75, RZ, 0x1f ;  /* 0x00001fff4b027589 */ /* 0x000ee200000e0000 */
[----:B------:R-:W-:-:S04]  /*0500*/  UISETP.NE.AND UP0, UPT, UR17, 0x2, UPT ;  /* 0x000000021100788c */ /* 0x000fc8000bf05270 */
[----:B------:R-:W-:Y:S01]  /*0510*/  USEL UR37, URZ, 0x1, UP0 ;  /* 0x00000001ff257887 */ /* 0x000fe20008000000 */
[----:B---3--:R-:W-:-:S13]  /*0520*/  ISETP.NE.AND P0, PT, R2, RZ, PT ;  /* 0x000000ff0200720c */ /* 0x008fda0003f05270 */
[----:B------:R-:W-:Y:S05]  /*0530*/  @P0 BRA `(.L_x_9) ;  /* 0x0000000000500947 */ /* 0x000fea0003800000 */
[----:B------:R-:W3:Y:S01]  /*0540*/  S2UR UR4, SR_CgaCtaId ;  /* 0x00000000000479c3 */ /* 0x000ee20000008800 */
[----:B------:R-:W-:Y:S01]  /*0550*/  UMOV UR5, 0x400 ;  /* 0x0000040000057882 */ /* 0x000fe20000000000 */
[----:B------:R-:W-:Y:S01]  /*0560*/  UMOV UR8, 0x1 ;  /* 0x0000000100087882 */ /* 0x000fe20000000000 */
[----:B------:R-:W-:Y:S01]  /*0570*/  UMOV UR6, 0x3 ;  /* 0x0000000300067882 */ /* 0x000fe20000000000 */
[----:B------:R-:W-:-:S04]  /*0580*/  UIADD3 UR8, UPT, UPT, -UR8, 0x100000, URZ ;  /* 0x0010000008087890 */ /* 0x000fc8000fffe1ff */
[----:B------:R-:W-:Y:S02]  /*0590*/  USHF.L.U32 UR9, UR8, 0xb, URZ ;  /* 0x0000000b08097899 */ /* 0x000fe400080006ff */
[----:B------:R-:W-:Y:S02]  /*05a0*/  USHF.L.U32 UR8, UR8, 0x1, URZ ;  /* 0x0000000108087899 */ /* 0x000fe400080006ff */
[----:B------:R-:W-:-:S04]  /*05b0*/  UIADD3 UR6, UPT, UPT, -UR6, 0x100000, URZ ;  /* 0x0010000006067890 */ /* 0x000fc8000fffe1ff */
[----:B------:R-:W-:Y:S02]  /*05c0*/  USHF.L.U32 UR7, UR6, 0xb, URZ ;  /* 0x0000000b06077899 */ /* 0x000fe400080006ff */
[----:B------:R-:W-:Y:S01]  /*05d0*/  USHF.L.U32 UR6, UR6, 0x1, URZ ;  /* 0x0000000106067899 */ /* 0x000fe200080006ff */
[----:B------:R-:W-:Y:S01]  /*05e0*/  ELECT P0, URZ, PT ;  /* 0x0000000000ff782f */ /* 0x000fe20003800000 */
[----:B---3--:R-:W-:Y:S01]  /*05f0*/  ULEA UR4, UR4, UR5, 0x18 ;  /* 0x0000000504047291 */ /* 0x008fe2000f8ec0ff */
[----:B------:R-:W3:Y:S11]  /*0600*/  FENCE.VIEW.ASYNC.S ;  /* 0x00000000000073c6 */ /* 0x000ef60000000000 */
[----:B---3--:R3:W4:Y:S01]  /*0610*/  SYNCS.EXCH.64 URZ, [UR4], UR8 ;  /* 0x0000000804ff75b2 */ /* 0x0087220008000100 */
[----:B------:R3:W1:Y:S01]  /*0620*/  SYNCS.EXCH.64 URZ, [UR4+0x18], UR6 ;  /* 0x0000180604ff75b2 */ /* 0x0006620008000100 */
[----:B------:R3:W1:Y:S01]  /*0630*/  SYNCS.EXCH.64 URZ, [UR4+0x8], UR8 ;  /* 0x0000080804ff75b2 */ /* 0x0006620008000100 */
[----:B------:R3:W1:Y:S01]  /*0640*/  SYNCS.EXCH.64 URZ, [UR4+0x20], UR6 ;  /* 0x0000200604ff75b2 */ /* 0x0006620008000100 */
[----:B------:R3:W1:Y:S01]  /*0650*/  SYNCS.EXCH.64 URZ, [UR4+0x10], UR8 ;  /* 0x0000100804ff75b2 */ /* 0x0006620008000100 */
[----:B------:R3:W1:Y:S01]  /*0660*/  SYNCS.EXCH.64 URZ, [UR4+0x28], UR6 ;  /* 0x0000280604ff75b2 */ /* 0x0006620008000100 */
[----:B------:R-:W-:Y:S01]  /*0670*/  NOP ;  /* 0x0000000000007918 */ /* 0x000fe20000000000 */
.L_x_9:
[----:B------:R-:W2:Y:S01]  /*0680*/  SHFL.IDX PT, R2, R75, RZ, 0x1f ;  /* 0x00001fff4b027589 */ /* 0x000ea200000e0000 */
[----:B------:R-:W-:Y:S01]  /*0690*/  NOP ;  /* 0x0000000000007918 */ /* 0x000fe20000000000 */
[----:B--2---:R-:W-:-:S13]  /*06a0*/  ISETP.NE.AND P0, PT, R2, 0x1, PT ;  /* 0x000000010200780c */ /* 0x004fda0003f05270 */
[----:B------:R-:W-:Y:S05]  /*06b0*/  @P0 BRA `(.L_x_10) ;  /* 0x0000000000480947 */ /* 0x000fea0003800000 */
[----:B---3--:R-:W2:Y:S01]  /*06c0*/  S2UR UR4, SR_CgaCtaId ;  /* 0x00000000000479c3 */ /* 0x008ea20000008800 */
        /* <DEDUP_REMOVED lines=10> */
[----:B--2---:R-:W-:Y:S01]  /*0770*/  ULEA UR4, UR4, UR5, 0x18 ;  /* 0x0000000504047291 */ /* 0x004fe2000f8ec0ff */
[----:B------:R-:W2:Y:S11]  /*0780*/  FENCE.VIEW.ASYNC.S ;  /* 0x00000000000073c6 */ /* 0x000eb60000000000 */
[----:B--2---:R2:W3:Y:S01]  /*0790*/  SYNCS.EXCH.64 URZ, [UR4+0x30], UR8 ;  /* 0x0000300804ff75b2 */ /* 0x0044e20008000100 */
[----:B------:R2:W1:Y:S01]  /*07a0*/  SYNCS.EXCH.64 URZ, [UR4+0x40], UR6 ;  /* 0x0000400604ff75b2 */ /* 0x0004620008000100 */
[----:B------:R2:W1:Y:S01]  /*07b0*/  SYNCS.EXCH.64 URZ, [UR4+0x38], UR8 ;  /* 0x0000380804ff75b2 */ /* 0x0004620008000100 */
[----:B------:R2:W1:Y:S01]  /*07c0*/  SYNCS.EXCH.64 URZ, [UR4+0x48], UR6 ;  /* 0x0000480604ff75b2 */ /* 0x0004620008000100 */
[----:B------:R-:W-:Y:S01]  /*07d0*/  NOP ;  /* 0x0000000000007918 */ /* 0x000fe20000000000 */
.L_x_10:
[----:B------:R-:W4:Y:S01]  /*07e0*/  SHFL.IDX PT, R2, R75, RZ, 0x1f ;  /* 0x00001fff4b027589 */ /* 0x000f2200000e0000 */
[----:B------:R-:W-:Y:S01]  /*07f0*/  NOP ;  /* 0x0000000000007918 */ /* 0x000fe20000000000 */
[----:B----4-:R-:W-:-:S13]  /*0800*/  ISETP.NE.AND P0, PT, R2, 0x3, PT ;  /* 0x000000030200780c */ /* 0x010fda0003f05270 */
[----:B------:R-:W-:Y:S05]  /*0810*/  @P0 BRA `(.L_x_11) ;  /* 0x0000000000300947 */ /* 0x000fea0003800000 */
[----:B--23--:R-:W2:Y:S01]  /*0820*/  S2UR UR6, SR_CgaCtaId ;  /* 0x00000000000679c3 */ /* 0x00cea20000008800 */
[----:B------:R-:W-:Y:S01]  /*0830*/  UMOV UR4, 0x400 ;  /* 0x0000040000047882 */ /* 0x000fe20000000000 */
[----:B------:R-:W-:Y:S01]  /*0840*/  UMOV UR5, 0x20 ;  /* 0x0000002000057882 */ /* 0x000fe20000000000 */
[----:B------:R-:W-:Y:S01]  /*0850*/  ELECT P0, URZ, PT ;  /* 0x0000000000ff782f */ /* 0x000fe20003800000 */
[----:B--2---:R-:W-:Y:S02]  /*0860*/  ULEA UR6, UR6, UR4, 0x18 ;  /* 0x0000000406067291 */ /* 0x004fe4000f8ec0ff */
[----:B------:R-:W-:-:S04]  /*0870*/  UIADD3 UR4, UPT, UPT, -UR5, 0x100000, URZ ;  /* 0x0010000005047890 */ /* 0x000fc8000fffe1ff */
[----:B------:R-:W-:Y:S02]  /*0880*/  USHF.L.U32 UR5, UR4, 0xb, URZ ;  /* 0x0000000b04057899 */ /* 0x000fe400080006ff */
[----:B------:R-:W-:Y:S01]  /*0890*/  USHF.L.U32 UR4, UR4, 0x1, URZ ;  /* 0x0000000104047899 */ /* 0x000fe200080006ff */
[----:B------:R-:W2:Y:S11]  /*08a0*/  FENCE.VIEW.ASYNC.S ;  /* 0x00000000000073c6 */ /* 0x000eb60000000000 */
[----:B--2---:R4:W2:Y:S01]  /*08b0*/  SYNCS.EXCH.64 URZ, [UR6+0x50], UR4 ;  /* 0x0000500406ff75b2 */ /* 0x0048a20008000100 */
[----:B------:R4:W3:Y:S02]  /*08c0*/  SYNCS.EXCH.64 URZ, [UR6+0x58], UR4 ;  /* 0x0000580406ff75b2 */ /* 0x0008e40008000100 */
[----:B----4-:R-:W-:Y:S01]  /*08d0*/  NOP ;  /* 0x0000000000007918 */ /* 0x010fe20000000000 */
.L_x_11:
[----:B------:R-:W4:Y:S01]  /*08e0*/  SHFL.IDX PT, R2, R75, RZ, 0x1f ;  /* 0x00001fff4b027589 */ /* 0x000f2200000e0000 */
[----:B------:R-:W-:Y:S01]  /*08f0*/  NOP ;  /* 0x0000000000007918 */ /* 0x000fe20000000000 */
[----:B----4-:R-:W-:-:S13]  /*0900*/  ISETP.NE.AND P0, PT, R2, 0x4, PT ;  /* 0x000000040200780c */ /* 0x010fda0003f05270 */
[----:B------:R-:W-:Y:S05]  /*0910*/  @P0 BRA `(.L_x_12) ;  /* 0x00000000004c0947 */ /* 0x000fea0003800000 */
[----:B--23--:R-:W2:Y:S01]  /*0920*/  S2UR UR6, SR_CgaCtaId ;  /* 0x00000000000679c3 */ /* 0x00cea20000008800 */
[----:B------:R-:W-:Y:S01]  /*0930*/  UMOV UR4, 0x3a0 ;  /* 0x000003a000047882 */ /* 0x000fe20000000000 */
[----:B------:R-:W-:Y:S01]  /*0940*/  UMOV UR5, 0x400 ;  /* 0x0000040000057882 */ /* 0x000fe20000000000 */
[----:B------:R-:W-:Y:S01]  /*0950*/  USEL UR4, UR4, 0x320, UP3 ;  /* 0x0000032004047887 */ /* 0x000fe20009800000 */
[----:B------:R-:W-:Y:S01]  /*0960*/  UMOV UR8, 0x1 ;  /* 0x0000000100087882 */ /* 0x000fe20000000000 */
[----:B------:R-:W-:Y:S01]  /*0970*/  ELECT P0, URZ, PT ;  /* 0x0000000000ff782f */ /* 0x000fe20003800000 */
[----:B------:R-:W-:-:S04]  /*0980*/  UIADD3 UR8, UPT, UPT, -UR8, 0x100000, URZ ;  /* 0x0010000008087890 */ /* 0x000fc8000fffe1ff */
[----:B------:R-:W-:Y:S02]  /*0990*/  USHF.L.U32 UR9, UR8, 0xb, URZ ;  /* 0x0000000b08097899 */ /* 0x000fe400080006ff */
[----:B------:R-:W-:Y:S02]  /*09a0*/  USHF.L.U32 UR8, UR8, 0x1, URZ ;  /* 0x0000000108087899 */ /* 0x000fe400080006ff */
[----:B--2---:R-:W-:Y:S02]  /*09b0*/  ULEA UR6, UR6, UR5, 0x18 ;  /* 0x0000000506067291 */ /* 0x004fe4000f8ec0ff */
[----:B------:R-:W-:-:S04]  /*09c0*/  UIADD3 UR4, UPT, UPT, -UR4, 0x100000, URZ ;  /* 0x0010000004047890 */ /* 0x000fc8000fffe1ff */
[----:B------:R-:W-:Y:S02]  /*09d0*/  USHF.L.U32 UR5, UR4, 0xb, URZ ;  /* 0x0000000b04057899 */ /* 0x000fe400080006ff */
[----:B------:R-:W-:Y:S01]  /*09e0*/  USHF.L.U32 UR4, UR4, 0x1, URZ ;  /* 0x0000000104047899 */ /* 0x000fe200080006ff */
[----:B------:R-:W2:Y:S03]  /*09f0*/  FENCE.VIEW.ASYNC.S ;  /* 0x00000000000073c6 */ /* 0x000ea60000000000 */
[----:B--2---:R4:W2:Y:S08]  /*0a00*/  SYNCS.EXCH.64 URZ, [UR6+0x60], UR8 ;  /* 0x0000600806ff75b2 */ /* 0x0048b00008000100 */
[----:B------:R4:W3:Y:S01]  /*0a10*/  SYNCS.EXCH.64 URZ, [UR6+0x70], UR4 ;  /* 0x0000700406ff75b2 */ /* 0x0008e20008000100 */
[----:B------:R4:W1:Y:S01]  /*0a20*/  SYNCS.EXCH.64 URZ, [UR6+0x68], UR8 ;  /* 0x0000680806ff75b2 */ /* 0x0008620008000100 */
[----:B------:R4:W1:Y:S02]  /*0a30*/  SYNCS.EXCH.64 URZ, [UR6+0x78], UR4 ;  /* 0x0000780406ff75b2 */ /* 0x0008640008000100 */
[----:B----4-:R-:W-:Y:S01]  /*0a40*/  NOP ;  /* 0x0000000000007918 */ /* 0x010fe20000000000 */
.L_x_12:
[----:B------:R-:W4:Y:S01]  /*0a50*/  SHFL.IDX PT, R2, R75, RZ, 0x1f ;  /* 0x00001fff4b027589 */ /* 0x000f2200000e0000 */
[----:B------:R-:W-:Y:S01]  /*0a60*/  NOP ;  /* 0x0000000000007918 */ /* 0x000fe20000000000 */
[----:B----4-:R-:W-:-:S13]  /*0a70*/  ISETP.NE.AND P0, PT, R2, 0x5, PT ;  /* 0x000000050200780c */ /* 0x010fda0003f05270 */
[----:B------:R-:W-:Y:S05]  /*0a80*/  @P0 BRA `(.L_x_13) ;  /* 0x0000000000580947 */ /* 0x000fea0003800000 */
[----:B--23--:R-:W2:Y:S01]  /*0a90*/  S2UR UR4, SR_CgaCtaId ;  /* 0x00000000000479c3 */ /* 0x00cea20000008800 */
        /* <DEDUP_REMOVED lines=12> */
[----:B--2---:R4:W2:Y:S01]  /*0b60*/  SYNCS.EXCH.64 URZ, [UR4+0x80], UR8 ;  /* 0x0000800804ff75b2 */ /* 0x0048a20008000100 */
[----:B------:R4:W3:Y:S01]  /*0b70*/  SYNCS.EXCH.64 URZ, [UR4+0xa0], UR6 ;  /* 0x0000a00604ff75b2 */ /* 0x0008e20008000100 */
[----:B------:R4:W1:Y:S01]  /*0b80*/  SYNCS.EXCH.64 URZ, [UR4+0x88], UR8 ;  /* 0x0000880804ff75b2 */ /* 0x0008620008000100 */
[----:B------:R4:W1:Y:S01]  /*0b90*/  SYNCS.EXCH.64 URZ, [UR4+0xa8], UR6 ;  /* 0x0000a80604ff75b2 */ /* 0x0008620008000100 */
[----:B------:R4:W1:Y:S01]  /*0ba0*/  SYNCS.EXCH.64 URZ, [UR4+0x90], UR8 ;  /* 0x0000900804ff75b2 */ /* 0x0008620008000100 */
[----:B------:R4:W1:Y:S01]  /*0bb0*/  SYNCS.EXCH.64 URZ, [UR4+0xb0], UR6 ;  /* 0x0000b00604ff75b2 */ /* 0x0008620008000100 */
[----:B------:R4:W1:Y:S01]  /*0bc0*/  SYNCS.EXCH.64 URZ, [UR4+0x98], UR8 ;  /* 0x0000980804ff75b2 */ /* 0x0008620008000100 */
[----:B------:R4:W1:Y:S02]  /*0bd0*/  SYNCS.EXCH.64 URZ, [UR4+0xb8], UR6 ;  /* 0x0000b80604ff75b2 */ /* 0x0008640008000100 */
[----:B----4-:R-:W-:Y:S01]  /*0be0*/  NOP ;  /* 0x0000000000007918 */ /* 0x010fe20000000000 */
.L_x_13:
[----:B------:R-:W4:Y:S01]  /*0bf0*/  SHFL.IDX PT, R2, R75, RZ, 0x1f ;  /* 0x00001fff4b027589 */ /* 0x000f2200000e0000 */
[----:B------:R-:W1:Y:S01]  /*0c00*/  S2UR UR45, SR_CgaCtaId ;  /* 0x00000000002d79c3 */ /* 0x000e620000008800 */
[----:B------:R-:W-:Y:S01]  /*0c10*/  NOP ;  /* 0x0000000000007918 */ /* 0x000fe20000000000 */
[----:B----4-:R-:W-:-:S13]  /*0c20*/  ISETP.NE.AND P0, PT, R2, 0x3, PT ;  /* 0x000000030200780c */ /* 0x010fda0003f05270 */
[----:B-1----:R-:W-:Y:S05]  /*0c30*/  @P0 BRA `(.L_x_14) ;  /* 0x0000000000340947 */ /* 0x002fea0003800000 */
[----:B--23--:R-:W-:Y:S01]  /*0c40*/  UMOV UR4, 0x400 ;  /* 0x0000040000047882 */ /* 0x00cfe20000000000 */
[----:B------:R-:W-:Y:S01]  /*0c50*/  UMOV UR6, 0x20 ;  /* 0x0000002000067882 */ /* 0x000fe20000000000 */
[----:B------:R-:W-:Y:S02]  /*0c60*/  ULEA UR4, UR45, UR4, 0x18 ;  /* 0x000000042d047291 */ /* 0x000fe4000f8ec0ff */
[----:B------:R-:W-:-:S04]  /*0c70*/  UIADD3 UR6, UPT, UPT, -UR6, 0x100000, URZ ;  /* 0x0010000006067890 */ /* 0x000fc8000fffe1ff */
[----:B------:R-:W-:Y:S02]  /*0c80*/  USHF.L.U32 UR7, UR6, 0xb, URZ ;  /* 0x0000000b06077899 */ /* 0x000fe400080006ff */
[----:B------:R-:W-:Y:S01]  /*0c90*/  USHF.L.U32 UR6, UR6, 0x1, URZ ;  /* 0x0000000106067899 */ /* 0x000fe200080006ff */
[----:B------:R-:W-:Y:S01]  /*0ca0*/  ELECT P0, URZ, PT ;  /* 0x0000000000ff782f */ /* 0x000fe20003800000 */
[----:B------:R-:W1:Y:S10]  /*0cb0*/  FENCE.VIEW.ASYNC.S ;  /* 0x00000000000073c6 */ /* 0x000e740000000000 */
[----:B-1----:R1:W4:Y:S01]  /*0cc0*/  SYNCS.EXCH.64 URZ, [UR4+0xc0], UR6 ;  /* 0x0000c00604ff75b2 */ /* 0x0023220008000100 */
[----:B------:R1:W2:Y:S01]  /*0cd0*/  SYNCS.EXCH.64 URZ, [UR4+0xd0], UR6 ;  /* 0x0000d00604ff75b2 */ /* 0x0002a20008000100 */
[----:B------:R1:W3:Y:S01]  /*0ce0*/  SYNCS.EXCH.64 URZ, [UR4+0xc8], UR6 ;  /* 0x0000c80604ff75b2 */ /* 0x0002e20008000100 */
[----:B------:R1:W1:Y:S01]  /*0cf0*/  SYNCS.EXCH.64 URZ, [UR4+0xd8], UR6 ;  /* 0x0000d80604ff75b2 */ /* 0x0002620008000100 */
[----:B------:R-:W-:Y:S01]  /*0d00*/  NOP ;  /* 0x0000000000007918 */ /* 0x000fe20000000000 */
.L_x_14:
[----:B-123--:R-:W1:Y:S01]  /*0d10*/  LDCU UR4, c[0x0][0x36c] ;  /* 0x00006d80ff0477ac */ /* 0x00ee620008000800 */
[----:B------:R-:W-:Y:S01]  /*0d20*/  ISETP.NE.OR P3, PT, R0, 0x2, !P3 ;  /* 0x000000020000780c */ /* 0x000fe20005f65670 */
[----:B------:R-:W-:Y:S01]  /*0d30*/  NOP ;  /* 0x0000000000007918 */ /* 0x000fe20000000000 */
[----:B------:R-:W-:Y:S01]  /*0d40*/  LOP3.LUT R0, R84, 0x1f, RZ, 0xc0, !PT ;  /* 0x0000001f54007812 */ /* 0x000fe200078ec0ff */
[----:B------:R-:W-:Y:S02]  /*0d50*/  UISETP.NE.AND UP4, UPT, UR17, URZ, UPT ;  /* 0x000000ff1100728c */ /* 0x000fe4000bf85270 */
[----:B-1----:R-:W-:-:S09]  /*0d60*/  UISETP.EQ.U32.AND UP5, UPT, UR4, 0x1, UPT ;  /* 0x000000010400788c */ /* 0x002fd2000bfa2070 */
[----:B------:R-:W-:Y:S05]  /*0d70*/  BRA.U !UP5, `(.L_x_15) ;  /* 0x000000010d087547 */ /* 0x000fea000b800000 */
[----:B----4-:R-:W-:Y:S01]  /*0d80*/  UCGABAR_ARV ;  /* 0x00000000000079c7 */ /* 0x010fe20008000000 */
[----:B------:R-:W-:Y:S05]  /*0d90*/  BRA `(.L_x_16) ;  /* 0x0000000000047947 */ /* 0x000fea0003800000 */
.L_x_15:
[----:B----4-:R-:W-:Y:S01]  /*0da0*/  NOP ;  /* 0x0000000000007918 */ /* 0x010fe20000000000 */
.L_x_16:
[----:B------:R-:W1:Y:S01]  /*0db0*/  S2UR UR20, SR_CTAID.Y ;  /* 0x00000000001479c3 */ /* 0x000e620000002600 */
[----:B------:R-:W-:-:S05]  /*0dc0*/  CS2R.32 R76, SR_CgaSize ;  /* 0x00000000004c7805 */ /* 0x000fca0000008a00 */
[----:B------:R-:W-:-:S05]  /*0dd0*/  IMAD R76, R76, -0xa0, RZ ;  /* 0xffffff604c4c7824 */ /* 0x000fca00078e02ff */
[----:B------:R-:W-:-:S14]  /*0de0*/  R2UR UR4, R76 ;  /* 0x000000004c0472ca */ /* 0x000fdc00000e0000 */
[----:B------:R-:W2:Y:S01]  /*0df0*/  LDCU UR4, c[0x0][UR4+0x2b4] ;  /* 0x00005680040477ac */ /* 0x000ea20008000800 */
[----:B------:R-:W-:-:S05]  /*0e00*/  CS2R.32 R76, SR_CgaSize ;  /* 0x00000000004c7805 */ /* 0x000fca0000008a00 */
[----:B------:R-:W-:-:S05]  /*0e10*/  IMAD R76, R76, -0xa0, RZ ;  /* 0xffffff604c4c7824 */ /* 0x000fca00078e02ff */
[----:B------:R-:W-:-:S14]  /*0e20*/  R2UR UR5, R76 ;  /* 0x000000004c0572ca */ /* 0x000fdc00000e0000 */
[----:B------:R-:W3:Y:S01]  /*0e30*/  LDCU UR5, c[0x0][UR5+0x2b0] ;  /* 0x00005600050577ac */ /* 0x000ee20008000800 */
[----:B------:R-:W4:Y:S01]  /*0e40*/  S2UR UR16, SR_CTAID.X ;  /* 0x00000000001079c3 */ /* 0x000f220000002500 */
[----:B------:R-:W-:-:S05]  /*0e50*/  CS2R.32 R76, SR_CgaSize ;  /* 0x00000000004c7805 */ /* 0x000fca0000008a00 */
[----:B------:R-:W-:-:S05]  /*0e60*/  IMAD R76, R76, -0xa0, RZ ;  /* 0xffffff604c4c7824 */ /* 0x000fca00078e02ff */
[----:B------:R-:W-:-:S14]  /*0e70*/  R2UR UR7, R76 ;  /* 0x000000004c0772ca */ /* 0x000fdc00000e0000 */
[----:B------:R-:W3:Y:S01]  /*0e80*/  LDCU UR7, c[0x0][UR7+0x2a4] ;  /* 0x00005480070777ac */ /* 0x000ee20008000800 */
[----:B------:R-:W-:-:S05]  /*0e90*/  CS2R.32 R76, SR_CgaSize ;  /* 0x00000000004c7805 */ /* 0x000fca0000008a00 */
[----:B------:R-:W-:-:S05]  /*0ea0*/  IMAD R76, R76, -0xa0, RZ ;  /* 0xffffff604c4c7824 */ /* 0x000fca00078e02ff */
[----:B------:R-:W-:-:S14]  /*0eb0*/  R2UR UR63, R76 ;  /* 0x000000004c3f72ca */ /* 0x000fdc00000e0000 */
[----:B------:R-:W3:Y:S01]  /*0ec0*/  LDCU UR63, c[0x0][UR63+0x2a0] ;  /* 0x000054003f3f77ac */ /* 0x000ee20008000800 */
[----:B------:R-:W-:Y:S02]  /*0ed0*/  ULOP3.LUT UR47, UR45, 0x1, URZ, 0xc0, !UPT ;  /* 0x000000012d2f7892 */ /* 0x000fe4000f8ec0ff */
[----:B------:R-:W-:Y:S02]  /*0ee0*/  USHF.R.U32.HI UR32, URZ, 0x1, UR45 ;  /* 0x00000001ff207899 */ /* 0x000fe4000801162d */
[----:B------:R-:W-:Y:S02]  /*0ef0*/  UISETP.GT.U32.AND UP1, UPT, UR47, 0xffff, UPT ;  /* 0x0000ffff2f00788c */ /* 0x000fe4000bf24070 */
[----:B------:R-:W-:Y:S01]  /*0f00*/  USHF.L.U32 UR28, UR45, 0xa, URZ ;  /* 0x0000000a2d1c7899 */ /* 0x000fe200080006ff */
[----:B-1----:R-:W-:Y:S01]  /*0f10*/  I2FP.F32.U32 R2, UR20 ;  /* 0x0000001400027c45 */ /* 0x002fe20008201000 */
[----:B------:R-:W1:Y:S04]  /*0f20*/  LDCU UR21, c[0x0][0xb24] ;  /* 0x00016480ff1577ac */ /* 0x000e680008000800 */
[----:B--2---:R-:W-:Y:S01]  /*0f30*/  FMUL R2, R2, UR4 ;  /* 0x0000000402027c20 */ /* 0x004fe20008400000 */
[----:B------:R-:W-:Y:S01]  /*0f40*/  ULOP3.LUT UR4, UR45, 0x2, URZ, 0xc0, !UPT ;  /* 0x000000022d047892 */ /* 0x000fe2000f8ec0ff */
[----:B----4-:R-:W-:Y:S01]  /*0f50*/  I2FP.F32.U32 R3, UR16 ;  /* 0x0000001000037c45 */ /* 0x010fe20008201000 */
[----:B------:R-:W2:Y:S03]  /*0f60*/  LDCU UR42, c[0x0][0xb24] ;  /* 0x00016480ff2a77ac */ /* 0x000ea60008000800 */
[----:B------:R-:W4:Y:S01]  /*0f70*/  F2I.U32.TRUNC.NTZ R2, R2 ;  /* 0x0000000200027305 */ /* 0x000f22000020f000 */
[----:B---3--:R-:W-:Y:S01]  /*0f80*/  FMUL R3, R3, UR5 ;  /* 0x0000000503037c20 */ /* 0x008fe20008400000 */
[----:B------:R-:W-:Y:S01]  /*0f90*/  UISETP.GT.U32.AND UP0, UPT, UR4, 0xffff, UPT ;  /* 0x0000ffff0400788c */ /* 0x000fe2000bf04070 */
[----:B------:R-:W3:Y:S05]  /*0fa0*/  LDCU UR31, c[0x0][0xb30] ;  /* 0x00016600ff1f77ac */ /* 0x000eea0008000800 */
[----:B------:R-:W1:Y:S01]  /*0fb0*/  F2I.U32.TRUNC.NTZ R3, R3 ;  /* 0x0000000300037305 */ /* 0x000e62000020f000 */
[----:B------:R-:W-:-:S02]  /*0fc0*/  USEL UR26, UR4, 0xffff, !UP0 ;  /* 0x0000ffff041a7887 */ /* 0x000fc4000c000000 */
[----:B------:R-:W-:Y:S01]  /*0fd0*/  USHF.L.U32 UR29, UR45, 0xc, URZ ;  /* 0x0000000c2d1d7899 */ /* 0x000fe200080006ff */
[----:B------:R-:W-:Y:S01]  /*0fe0*/  UMOV UR34, 0x5 ;  /* 0x0000000500227882 */ /* 0x000fe20000000000 */
[----:B------:R-:W-:Y:S01]  /*0ff0*/  USEL UR27, UR47, 0xffff, !UP1 ;  /* 0x0000ffff2f1b7887 */ /* 0x000fe2000c800000 */
[----:B----4-:R-:W-:Y:S02]  /*1000*/  R2UR UR6, R2 ;  /* 0x00000000020672ca */ /* 0x010fe400000e0000 */
[----:B------:R-:W-:Y:S02]  /*1010*/  PRMT R2, RZ, 0x7610, R2 ;  /* 0x00007610ff027816 */ /* 0x000fe40000000002 */
[----:B-1----:R-:W-:-:S09]  /*1020*/  R2UR UR5, R3 ;  /* 0x00000000030572ca */ /* 0x002fd200000e0000 */
[----:B------:R-:W-:-:S04]  /*1030*/  UIADD3 UR4, UPT, UPT, -UR6, URZ, URZ ;  /* 0x000000ff06047290 */ /* 0x000fc8000fffe1ff */
[----:B------:R-:W-:Y:S02]  /*1040*/  UIMAD UR4, UR7, UR4, UR20 ;  /* 0x00000004070472a4 */ /* 0x000fe4000f8e0214 */
[----:B------:R-:W-:-:S04]  /*1050*/  UIADD3 UR5, UPT, UPT, -UR5, URZ, URZ ;  /* 0x000000ff05057290 */ /* 0x000fc8000fffe1ff */
[----:B------:R-:W-:Y:S01]  /*1060*/  IMAD.U32 R76, RZ, RZ, UR4 ;  /* 0x00000004ff4c7e24 */ /* 0x000fe2000f8e00ff */
[----:B------:R-:W-:Y:S01]  /*1070*/  UIMAD UR63, UR63, UR5, UR16 ;  /* 0x000000053f3f72a4 */ /* 0x000fe2000f8e0210 */
[----:B--23--:R-:W-:Y:S11]  /*1080*/  BRA.U UP4, `(.L_x_17) ;  /* 0x0000000104407547 */ /* 0x00cff6000b800000 */
[----:B------:R-:W-:-:S13]  /*1090*/  R2UR UR4, R76 ;  /* 0x000000004c0472ca */ /* 0x000fda00000e0000 */
[----:B------:R-:W-:Y:S02]  /*10a0*/  UISETP.NE.AND UP0, UPT, UR4, URZ, UPT ;  /* 0x000000ff0400728c */ /* 0x000fe4000bf05270 */
[----:B------:R-:W-:Y:S02]  /*10b0*/  UISETP.NE.AND UP1, UPT, UR4, 0x1, UPT ;  /* 0x000000010400788c */ /* 0x000fe4000bf25270 */
[----:B------:R-:W-:Y:S02]  /*10c0*/  UISETP.NE.AND UP2, UPT, UR63, URZ, UP0 ;  /* 0x000000ff3f00728c */ /* 0x000fe40008745270 */
[----:B------:R-:W-:Y:S02]  /*10d0*/  USEL UR4, URZ, 0x2, UP0 ;  /* 0x00000002ff047887 */ /* 0x000fe40008000000 */
[----:B------:R-:W-:Y:S02]  /*10e0*/  USEL UR8, URZ, 0x1, UP2 ;  /* 0x00000001ff087887 */ /* 0x000fe40009000000 */
[----:B------:R-:W-:-:S02]  /*10f0*/  UISETP.NE.AND UP2, UPT, UR63, URZ, UPT ;  /* 0x000000ff3f00728c */ /* 0x000fc4000bf45270 */
[----:B------:R-:W-:Y:S02]  /*1100*/  USEL UR5, URZ, 0x4, UP1 ;  /* 0x00000004ff057887 */ /* 0x000fe40008800000 */
[----:B------:R-:W-:Y:S02]  /*1110*/  UISETP.NE.AND UP0, UPT, UR63, 0x1, UPT ;  /* 0x000000013f00788c */ /* 0x000fe4000bf05270 */
[----:B------:R-:W-:Y:S02]  /*1120*/  USEL UR6, URZ, 0x8, UP1 ;  /* 0x00000008ff067887 */ /* 0x000fe40008800000 */
[----:B------:R-:W-:Y:S02]  /*1130*/  USEL UR7, UR5, 0x4, UP2 ;  /* 0x0000000405077887 */ /* 0x000fe40009000000 */
[----:B------:R-:W-:Y:S02]  /*1140*/  USEL UR4, UR4, 0x2, UP0 ;  /* 0x0000000204047887 */ /* 0x000fe40008000000 */
[----:B------:R-:W-:-:S02]  /*1150*/  USEL UR5, UR6, 0x8, UP0 ;  /* 0x0000000806057887 */ /* 0x000fc40008000000 */
[----:B------:R-:W-:-:S04]  /*1160*/  UIADD3 UR4, UPT, UPT, UR4, UR7, UR8 ;  /* 0x0000000704047290 */ /* 0x000fc8000fffe008 */
[----:B------:R-:W-:-:S06]  /*1170*/  UIADD3 UR4, UPT, UPT, UR4, UR5, URZ ;  /* 0x0000000504047290 */ /* 0x000fcc000fffe0ff */
[----:B------:R-:W-:-:S07]  /*1180*/  MOV R2, UR4 ;  /* 0x0000000400027c02 */ /* 0x000fce0008000f00 */
.L_x_17:
[----:B------:R-:W1:Y:S01]  /*1190*/  S2UR UR36, SR_CTAID.Z ;  /* 0x00000000002479c3 */ /* 0x000e620000002700 */
[----:B------:R-:W-:Y:S01]  /*11a0*/  UISETP.GE.AND UP0, UPT, UR21, 0x1, UPT ;  /* 0x000000011500788c */ /* 0x000fe2000bf06270 */
[----:B------:R-:W-:-:S08]  /*11b0*/  UMOV UR33, 0x3 ;  /* 0x0000000300217882 */ /* 0x000fd00000000000 */
[----:B------:R-:W-:Y:S05]  /*11c0*/  BRA.U !UP0, `(.L_x_18) ;  /* 0x0000000108d47547 */ /* 0x000fea000b800000 */
[----:B------:R-:W2:Y:S01]  /*11d0*/  LDCU.128 UR12, c[0x0][0xb10] ;  /* 0x00016200ff0c77ac */ /* 0x000ea20008000c00 */
[----:B------:R-:W3:Y:S01]  /*11e0*/  LDCU UR6, c[0x0][0x370] ;  /* 0x00006e00ff0677ac */ /* 0x000ee20008000800 */
[----:B------:R-:W4:Y:S01]  /*11f0*/  LDCU UR5, c[0x0][0x374] ;  /* 0x00006e80ff0577ac */ /* 0x000f220008000800 */
[----:B------:R-:W1:Y:S01]  /*1200*/  LDCU UR30, c[0x0][0xb0c] ;  /* 0x00016180ff1e77ac */ /* 0x000e620008000800 */
[----:B------:R-:W1:Y:S01]  /*1210*/  LDCU UR4, c[0x0][0xb20] ;  /* 0x00016400ff0477ac */ /* 0x000e620008000800 */
[----:B------:R-:W1:Y:S01]  /*1220*/  LDCU.64 UR8, c[0x0][0xb28] ;  /* 0x00016500ff0877ac */ /* 0x000e620008000a00 */
[----:B--2---:R-:W-:Y:S02]  /*1230*/  UISETP.NE.AND UP0, UPT, UR14, 0x1, UPT ;  /* 0x000000010e00788c */ /* 0x004fe4000bf05270 */
[----:B----4-:R-:W-:Y:S02]  /*1240*/  UIMAD.WIDE.U32 UR10, UR5, UR15, URZ ;  /* 0x0000000f050a72a5 */ /* 0x010fe4000f8e00ff */
[----:B---3--:R-:W-:-:S02]  /*1250*/  UIMAD.WIDE.U32 UR22, UR6, UR12, URZ ;  /* 0x0000000c061672a5 */ /* 0x008fc4000f8e00ff */
[----:B-1----:R-:W-:Y:S02]  /*1260*/  UISETP.NE.AND UP1, UPT, UR30, 0x1, UPT ;  /* 0x000000011e00788c */ /* 0x002fe4000bf25270 */
[----:B------:R-:W-:Y:S01]  /*1270*/  UISETP.NE.AND UP2, UPT, UR21, 0x1, UPT ;  /* 0x000000011500788c */ /* 0x000fe2000bf45270 */
[----:B------:R-:W-:Y:S02]  /*1280*/  UMOV UR10, UR11 ;  /* 0x0000000b000a7c82 */ /* 0x000fe40008000000 */
[----:B------:R-:W-:Y:S01]  /*1290*/  UMOV UR22, UR23 ;  /* 0x0000001700167c82 */ /* 0x000fe20008000000 */
[----:B------:R-:W-:Y:S02]  /*12a0*/  @UP0 USHF.R.U32.HI UR5, URZ, UR4, UR10 ;  /* 0x00000004ff050299 */ /* 0x000fe4000801160a */
[----:B------:R-:W-:Y:S02]  /*12b0*/  UIMAD.WIDE.U32 UR24, UR20, UR15, URZ ;  /* 0x0000000f141872a5 */ /* 0x000fe4000f8e00ff */
[----:B------:R-:W-:-:S02]  /*12c0*/  UIMAD.WIDE.U32 UR10, UR5, UR8, URZ ;  /* 0x00000008050a72a5 */ /* 0x000fc4000f8e00ff */
[----:B------:R-:W-:Y:S02]  /*12d0*/  @UP1 USHF.R.U32.HI UR6, URZ, UR13, UR22 ;  /* 0x0000000dff061299 */ /* 0x000fe40008011616 */
[----:B------:R-:W-:Y:S02]  /*12e0*/  UIMAD.WIDE.U32 UR18, UR16, UR12, URZ ;  /* 0x0000000c101272a5 */ /* 0x000fe4000f8e00ff */
[----:B------:R-:W-:Y:S01]  /*12f0*/  UIMAD.WIDE.U32 UR22, UR6, UR8, URZ ;  /* 0x00000008061672a5 */ /* 0x000fe2000f8e00ff */
[----:B------:R-:W-:Y:S01]  /*1300*/  UMOV UR24, UR25 ;  /* 0x0000001900187c82 */ /* 0x000fe20008000000 */
[----:B------:R-:W-:Y:S01]  /*1310*/  UMOV UR10, UR11 ;  /* 0x0000000b000a7c82 */ /* 0x000fe20008000000 */
[----:B------:R-:W-:Y:S02]  /*1320*/  USHF.R.U32.HI UR24, URZ, UR4, UR24 ;  /* 0x00000004ff187299 */ /* 0x000fe40008011618 */
[----:B------:R-:W-:Y:S02]  /*1330*/  @UP2 USHF.R.U32.HI UR5, URZ, UR9, UR10 ;  /* 0x00000009ff052299 */ /* 0x000fe4000801160a */
[----:B------:R-:W-:Y:S01]  /*1340*/  UMOV UR7, UR23 ;  /* 0x0000001700077c82 */ /* 0x000fe20008000000 */
[----:B------:R-:W-:Y:S01]  /*1350*/  UMOV UR18, UR19 ;  /* 0x0000001300127c82 */ /* 0x000fe20008000000 */
[----:B------:R-:W-:-:S02]  /*1360*/  @UP2 USHF.R.U32.HI UR6, URZ, UR9, UR7 ;  /* 0x00000009ff062299 */ /* 0x000fc40008011607 */
[----:B------:R-:W-:Y:S02]  /*1370*/  USHF.R.U32.HI UR13, URZ, UR13, UR18 ;  /* 0x0000000dff0d7299 */ /* 0x000fe40008011612 */
[----:B------:R-:W-:Y:S02]  /*1380*/  USEL UR4, UR20, UR24, !UP0 ;  /* 0x0000001814047287 */ /* 0x000fe4000c000000 */
[----:B------:R-:W-:Y:S02]  /*1390*/  UIMAD UR7, UR5, UR21, URZ ;  /* 0x00000015050772a4 */ /* 0x000fe4000f8e02ff */
[----:B------:R-:W-:Y:S02]  /*13a0*/  USEL UR5, UR16, UR13, !UP1 ;  /* 0x0000000d10057287 */ /* 0x000fe4000c800000 */
[----:B------:R-:W-:Y:S02]  /*13b0*/  UIMAD UR12, UR6, UR21, URZ ;  /* 0x00000015060c72a4 */ /* 0x000fe4000f8e02ff */
[----:B------:R-:W-:-:S02]  /*13c0*/  UISETP.GE.AND UP0, UPT, UR4, UR7, UPT ;  /* 0x000000070400728c */ /* 0x000fc4000bf06270 */
[----:B------:R-:W-:Y:S02]  /*13d0*/  UIMAD.WIDE.U32 UR10, UR4, UR8, URZ ;  /* 0x00000008040a72a5 */ /* 0x000fe4000f8e00ff */
[----:B------:R-:W-:Y:S02]  /*13e0*/  UISETP.GE.OR UP0, UPT, UR5, UR12, UP0 ;  /* 0x0000000c0500728c */ /* 0x000fe40008706670 */
[----:B------:R-:W-:Y:S02]  /*13f0*/  UIMAD.WIDE.U32 UR12, UR5, UR8, URZ ;  /* 0x00000008050c72a5 */ /* 0x000fe4000f8e00ff */
[----:B------:R-:W-:Y:S01]  /*1400*/  UIADD3 UR10, UPT, UPT, -UR4, URZ, URZ ;  /* 0x000000ff040a7290 */ /* 0x000fe2000fffe1ff */
[----:B------:R-:W-:Y:S01]  /*1410*/  UMOV UR8, UR11 ;  /* 0x0000000b00087c82 */ /* 0x000fe20008000000 */
[----:B------:R-:W-:Y:S02]  /*1420*/  UIADD3 UR11, UPT, UPT, -UR5, URZ, URZ ;  /* 0x000000ff050b7290 */ /* 0x000fe4000fffe1ff */
[----:B------:R-:W-:-:S03]  /*1430*/  USHF.R.U32.HI UR8, URZ, UR9, UR8 ;  /* 0x00000009ff087299 */ /* 0x000fc60008011608 */
[----:B------:R-:W-:Y:S01]  /*1440*/  @!UP0 UMOV UR7, UR13 ;  /* 0x0000000d00078c82 */ /* 0x000fe20008000000 */
[----:B------:R-:W-:Y:S02]  /*1450*/  UIMAD UR20, UR14, UR10, UR20 ;  /* 0x0000000a0e1472a4 */ /* 0x000fe4000f8e0214 */
[----:B------:R-:W-:Y:S02]  /*1460*/  USEL UR8, UR4, UR8, !UP2 ;  /* 0x0000000804087287 */ /* 0x000fe4000d000000 */
[----:B------:R-:W-:Y:S02]  /*1470*/  @!UP0 USHF.R.U32.HI UR7, URZ, UR9, UR7 ;  /* 0x00000009ff078299 */ /* 0x000fe40008011607 */
[----:B------:R-:W-:Y:S02]  /*1480*/  UIADD3 UR9, UPT, UPT, -UR8, URZ, URZ ;  /* 0x000000ff08097290 */ /* 0x000fe4000fffe1ff */
[----:B------:R-:W-:Y:S02]  /*1490*/  @!UP0 USEL UR7, UR5, UR7, !UP2 ;  /* 0x0000000705078287 */ /* 0x000fe4000d000000 */
[----:B------:R-:W-:-:S02]  /*14a0*/  UIMAD UR9, UR21, UR9, UR4 ;  /* 0x00000009150972a4 */ /* 0x000fc4000f8e0204 */
[----:B------:R-:W-:Y:S02]  /*14b0*/  @!UP0 UIADD3 UR8, UPT, UPT, UR8, -UR7, URZ ;  /* 0x8000000708088290 */ /* 0x000fe4000fffe0ff */
[----:B------:R-:W-:Y:S02]  /*14c0*/  @!UP0 UIMAD UR6, UR9, UR6, UR7 ;  /* 0x00000006090682a4 */ /* 0x000fe4000f8e0207 */
[----:B------:R-:W-:Y:S02]  /*14d0*/  @!UP0 UIMAD UR4, UR8, UR21, UR5 ;  /* 0x00000015080482a4 */ /* 0x000fe4000f8e0205 */
[----:B------:R-:W-:Y:S02]  /*14e0*/  UIMAD UR16, UR30, UR11, UR16 ;  /* 0x0000000b1e1072a4 */ /* 0x000fe4000f8e0210 */
[----:B------:R-:W-:Y:S01]  /*14f0*/  UIMAD UR20, UR4, UR14, UR20 ;  /* 0x0000000e041472a4 */ /* 0x000fe2000f8e0214 */
[----:B------:R-:W-:Y:S02]  /*1500*/  @!UP0 UMOV UR5, UR6 ;  /* 0x0000000600058c82 */ /* 0x000fe40008000000 */
[----:B------:R-:W-:-:S12]  /*1510*/  UIMAD UR16, UR5, UR30, UR16 ;  /* 0x0000001e051072a4 */ /* 0x000fd8000f8e0210 */
.L_x_18:
[----:B------:R-:W-:Y:S02]  /*1520*/  UISETP.NE.AND UP1, UPT, UR31, 0x1, UPT ;  /* 0x000000011f00788c */ /* 0x000fe4000bf25270 */
[----:B------:R-:W-:Y:S02]  /*1530*/  ULOP3.LUT UR24, UR27, 0xffff, URZ, 0xc0, !UPT ;  /* 0x0000ffff1b187892 */ /* 0x000fe4000f8ec0ff */
[----:B------:R-:W-:Y:S02]  /*1540*/  ULOP3.LUT UR21, UR26, 0xffff, URZ, 0xc0, !UPT ;  /* 0x0000ffff1a157892 */ /* 0x000fe4000f8ec0ff */
[----:B------:R-:W-:Y:S02]  /*1550*/  UISETP.NE.AND UP0, UPT, UR17, 0x2, UPT ;  /* 0x000000021100788c */ /* 0x000fe4000bf05270 */
[----:B------:R-:W-:Y:S02]  /*1560*/  ULOP3.LUT UR28, UR28, 0x800, URZ, 0xc0, !UPT ;  /* 0x000008001c1c7892 */ /* 0x000fe4000f8ec0ff */
[----:B------:R-:W-:-:S02]  /*1570*/  ULOP3.LUT UR27, UR29, 0x1000, URZ, 0xc0, !UPT ;  /* 0x000010001d1b7892 */ /* 0x000fc4000f8ec0ff */
[----:B------:R-:W-:Y:S02]  /*1580*/  USHF.L.U32 UR24, UR34, UR24, URZ ;  /* 0x0000001822187299 */ /* 0x000fe400080006ff */
[----:B------:R-:W-:Y:S01]  /*1590*/  USHF.L.U32 UR21, UR33, UR21, URZ ;  /* 0x0000001521157299 */ /* 0x000fe200080006ff */
[----:B------:R-:W-:Y:S11]  /*15a0*/  BRA.U UP1, `(.L_x_19) ;  /* 0x0000000101447547 */ /* 0x000ff6000b800000 */
[----:B------:R-:W2:Y:S01]  /*15b0*/  LDCU.128 UR8, c[0x0][0xb10] ;  /* 0x00016200ff0877ac */ /* 0x000ea20008000c00 */
[----:B------:R-:W3:Y:S01]  /*15c0*/  LDCU UR12, c[0x0][0xb0c] ;  /* 0x00016180ff0c77ac */ /* 0x000ee20008000800 */
[----:B------:R-:W4:Y:S01]  /*15d0*/  LDCU UR13, c[0x0][0xb20] ;  /* 0x00016400ff0d77ac */ /* 0x000f220008000800 */
[----:B--2---:R-:W-:Y:S02]  /*15e0*/  UIMAD.WIDE.U32 UR6, UR16, UR8, URZ ;  /* 0x00000008100672a5 */ /* 0x004fe4000f8e00ff */
[----:B------:R-:W-:Y:S02]  /*15f0*/  UIMAD.WIDE.U32 UR4, UR20, UR11, URZ ;  /* 0x0000000b140472a5 */ /* 0x000fe4000f8e00ff */
[----:B---3--:R-:W-:Y:S02]  /*1600*/  UISETP.NE.AND UP2, UPT, UR12, 0x1, UPT ;  /* 0x000000010c00788c */ /* 0x008fe4000bf45270 */
[----:B------:R-:W-:Y:S01]  /*1610*/  UISETP.NE.AND UP1, UPT, UR10, 0x1, UPT ;  /* 0x000000010a00788c */ /* 0x000fe2000bf25270 */
[----:B------:R-:W-:-:S02]  /*1620*/  UMOV UR6, UR7 ;  /* 0x0000000700067c82 */ /* 0x000fc40008000000 */
[----:B------:R-:W-:Y:S01]  /*1630*/  UMOV UR4, UR5 ;  /* 0x0000000500047c82 */ /* 0x000fe20008000000 */
[----:B------:R-:W-:Y:S02]  /*1640*/  USHF.R.U32.HI UR9, URZ, UR9, UR6 ;  /* 0x00000009ff097299 */ /* 0x000fe40008011606 */
[----:B----4-:R-:W-:Y:S02]  /*1650*/  USHF.R.U32.HI UR4, URZ, UR13, UR4 ;  /* 0x0000000dff047299 */ /* 0x010fe40008011604 */
[----:B------:R-:W-:Y:S02]  /*1660*/  USEL UR5, UR16, UR9, !UP2 ;  /* 0x0000000910057287 */ /* 0x000fe4000d000000 */
[----:B------:R-:W-:-:S04]  /*1670*/  USEL UR4, UR20, UR4, !UP1 ;  /* 0x0000000414047287 */ /* 0x000fc8000c800000 */
[----:B------:R-:W-:Y:S02]  /*1680*/  UIADD3 UR6, UPT, UPT, UR5, -UR4, URZ ;  /* 0x8000000405067290 */ /* 0x000fe4000fffe0ff */
[----:B------:R-:W-:Y:S02]  /*1690*/  UIADD3 UR4, UPT, UPT, -UR5, UR4, URZ ;  /* 0x0000000405047290 */ /* 0x000fe4000fffe1ff */
[----:B------:R-:W-:Y:S02]  /*16a0*/  UIMAD UR20, UR6, UR10, UR20 ;  /* 0x0000000a061472a4 */ /* 0x000fe4000f8e0214 */
[----:B------:R-:W-:-:S12]  /*16b0*/  UIMAD UR16, UR4, UR12, UR16 ;  /* 0x0000000c041072a4 */ /* 0x000fd8000f8e0210 */
.L_x_19:
[----:B------:R-:W-:Y:S05]  /*16c0*/  BRA.U !UP5, `(.L_x_20) ;  /* 0x000000010d0c7547 */ /* 0x000fea000b800000 */
[----:B------:R-:W-:Y:S01]  /*16d0*/  UCGABAR_WAIT ;  /* 0x0000000000007dc7 */ /* 0x000fe20008000000 */
[----:B------:R-:W-:Y:S01]  /*16e0*/  CCTL.IVALL ;  /* 0x00000000ff00798f */ /* 0x000fe20002000000 */
[----:B------:R-:W-:Y:S05]  /*16f0*/  BRA `(.L_x_21) ;  /* 0x0000000000047947 */ /* 0x000fea0003800000 */
.L_x_20:
[----:B------:R-:W-:Y:S06]  /*1700*/  BAR.SYNC.DEFER_BLOCKING 0x0 ;  /* 0x0000000000007b1d */ /* 0x000fec0000010000 */
.L_x_21:
[----:B------:R-:W-:Y:S05]  /*1710*/  BRA.U UP0, `(.L_x_22) ;  /* 0x0000001100ac7547 */ /* 0x000fea000b800000 */
[----:B------:R-:W2:Y:S01]  /*1720*/  LDCU UR6, c[0x0][0x38c] ;  /* 0x00007180ff0677ac */ /* 0x000ea20008000800 */
[----:B------:R-:W-:Y:S01]  /*1730*/  PLOP3.LUT P1, PT, PT, PT, UP3, 0x80, 0x8 ;  /* 0x000000000008781c */ /* 0x000fe20003f2f038 */
[----:B------:R-:W-:Y:S01]  /*1740*/  IMAD.MOV.U32 R12, RZ, RZ, 0x1 ;  /* 0x00000001ff0c7424 */ /* 0x000fe200078e00ff */
[----:B------:R-:W-:Y:S01]  /*1750*/  ISETP.EQ.OR P2, PT, R0, RZ, P3 ;  /* 0x000000ff0000720c */ /* 0x000fe20001f42670 */
[----:B------:R-:W-:Y:S01]  /*1760*/  UISETP.NE.AND UP1, UPT, UR17, URZ, UPT ;  /* 0x000000ff1100728c */ /* 0x000fe2000bf25270 */
[----:B------:R-:W-:Y:S02]  /*1770*/  PLOP3.LUT P1, PT, P1, PT, PT, 0x8, 0x80 ;  /* 0x000000000080781c */ /* 0x000fe40000f2e170 */
[----:B------:R-:W-:Y:S01]  /*1780*/  CS2R R10, SRZ ;  /* 0x00000000000a7805 */ /* 0x000fe2000001ff00 */
[----:B------:R-:W-:Y:S01]  /*1790*/  IMAD.MOV.U32 R9, RZ, RZ, RZ ;  /* 0x000000ffff097224 */ /* 0x000fe200078e00ff */
[----:B------:R-:W3:Y:S01]  /*17a0*/  LDCU UR40, c[0x0][0x370] ;  /* 0x00006e00ff2877ac */ /* 0x000ee20008000800 */
[----:B------:R-:W-:Y:S01]  /*17b0*/  IMAD.MOV.U32 R8, RZ, RZ, 0x1 ;  /* 0x00000001ff087424 */ /* 0x000fe200078e00ff */
[----:B------:R-:W4:Y:S01]  /*17c0*/  LDCU.64 UR30, c[0x0][0x348] ;  /* 0x00006900ff1e77ac */ /* 0x000f220008000a00 */
[----:B------:R-:W1:Y:S01]  /*17d0*/  LDCU UR39, c[0x0][0x374] ;  /* 0x00006e80ff2777ac */ /* 0x000e620008000800 */
[----:B--2---:R-:W-:-:S02]  /*17e0*/  UIADD3 UR5, UPT, UPT, UR6, 0x3f, URZ ;  /* 0x0000003f06057890 */ /* 0x004fc4000fffe0ff */
[----:B------:R-:W-:Y:S02]  /*17f0*/  UIADD3 UR48, UPT, UPT, UR6, 0x7e, URZ ;  /* 0x0000007e06307890 */ /* 0x000fe4000fffe0ff */
[----:B------:R-:W-:Y:S02]  /*1800*/  USHF.R.S32.HI UR4, URZ, 0x1f, UR5 ;  /* 0x0000001fff047899 */ /* 0x000fe40008011405 */
[----:B------:R-:W-:Y:S02]  /*1810*/  USEL UR26, UR37, 0x2, UP1 ;  /* 0x00000002251a7887 */ /* 0x000fe40008800000 */
[----:B------:R-:W-:Y:S02]  /*1820*/  ULEA.HI UR4, UR4, UR5, URZ, 0x6 ;  /* 0x0000000504047291 */ /* 0x000fe4000f8f30ff */
[----:B------:R-:W-:Y:S02]  /*1830*/  USHF.L.U32 UR5, UR32, 0x5, URZ ;  /* 0x0000000520057899 */ /* 0x000fe400080006ff */
[----:B------:R-:W-:-:S02]  /*1840*/  USHF.R.S32.HI UR43, URZ, 0x6, UR4 ;  /* 0x00000006ff2b7899 */ /* 0x000fc40008011404 */
[----:B------:R-:W-:Y:S02]  /*1850*/  UIADD3 UR4, UPT, UPT, UR6, -0x1, URZ ;  /* 0xffffffff06047890 */ /* 0x000fe4000fffe0ff */
[----:B------:R-:W-:Y:S02]  /*1860*/  UISETP.LT.U32.AND UP0, UPT, UR43, 0x3, UPT ;  /* 0x000000032b00788c */ /* 0x000fe4000bf01070 */
[----:B------:R-:W-:Y:S02]  /*1870*/  UISETP.GE.U32.AND UP2, UPT, UR4, -0x7f, UPT ;  /* 0xffffff810400788c */ /* 0x000fe4000bf46070 */
[----:B------:R-:W-:Y:S02]  /*1880*/  USEL UR41, UR43, 0x3, UP0 ;  /* 0x000000032b297887 */ /* 0x000fe40008000000 */
[----:B------:R-:W-:Y:S02]  /*1890*/  ULOP3.LUT UR44, UR5, 0x20, URZ, 0xe2, !UPT ;  /* 0x00000020052c7892 */ /* 0x000fe4000f8ee2ff */
[----:B------:R-:W-:-:S02]  /*18a0*/  UIADD3 UR25, UPT, UPT, UR41, -0x1, URZ ;  /* 0xffffffff29197890 */ /* 0x000fc4000fffe0ff */
[----:B------:R-:W-:Y:S01]  /*18b0*/  UIADD3 UR46, UPT, UPT, UR43, -UR41, URZ ;  /* 0x800000292b2e7290 */ /* 0x000fe2000fffe0ff */
[----:B------:R-:W-:Y:S02]  /*18c0*/  UMOV UR5, URZ ;  /* 0x000000ff00057c82 */ /* 0x000fe40008000000 */
[----:B------:R-:W-:-:S04]  /*18d0*/  @UP2 UIADD3 UR25, UPT, UPT, UR41, URZ, URZ ;  /* 0x000000ff29192290 */ /* 0x000fc8000fffe0ff */
[----:B-1-34-:R-:W-:-:S12]  /*18e0*/  UIADD3 UR25, UPT, UPT, UR25, 0x1, URZ ;  /* 0x0000000119197890 */ /* 0x01afd8000fffe0ff */
.L_x_42:
[----:B------:R-:W-:Y:S01]  /*18f0*/  UISETP.NE.AND UP0, UPT, UR45, URZ, UPT ;  /* 0x000000ff2d00728c */ /* 0x000fe2000bf05270 */
[----:B------:R-:W1:Y:S08]  /*1900*/  S2UR UR45, SR_CgaCtaId ;  /* 0x00000000002d79c3 */ /* 0x000e700000008800 */
[----:B------:R-:W-:Y:S05]  /*1910*/  BRA.U UP0, `(.L_x_23) ;  /* 0x0000000100347547 */ /* 0x000fea000b800000 */
[----:B------:R-:W2:Y:S01]  /*1920*/  S2R R0, SR_CgaCtaId ;  /* 0x0000000000007919 */ /* 0x000ea20000008800 */
[----:B------:R-:W-:-:S04]  /*1930*/  MOV R2, 0x400 ;  /* 0x0000040000027802 */ /* 0x000fc80000000f00 */
[----:B--2---:R-:W-:Y:S02]  /*1940*/  LEA R0, R0, R2, 0x18 ;  /* 0x0000000200007211 */ /* 0x004fe400078ec0ff */
[----:B------:R-:W-:-:S03]  /*1950*/  SHF.L.U32 R2, R8, 0x1f, RZ ;  /* 0x0000001f08027819 */ /* 0x000fc600000006ff */
[----:B------:R-:W-:-:S04]  /*1960*/  IMAD R0, R9, 0x8, R0 ;  /* 0x0000000809007824 */ /* 0x000fc800078e0200 */
[----:B------:R-:W2:Y:S02]  /*1970*/  SYNCS.PHASECHK.TRANS64.TRYWAIT P0, [R0+URZ+0xd0], R2 ;  /* 0x0000d002000075a7 */ /* 0x000ea400080011ff */
[----:B--2---:R-:W-:Y:S05]  /*1980*/  @!P0 BRA `(.L_x_24) ;  /* 0x0000005c00bc8947 */ /* 0x004fea0003800000 */
.L_x_111:
[----:B------:R-:W-:Y:S01]  /*1990*/  VIADD R9, R9, 0x1 ;  /* 0x0000000109097836 */ /* 0x000fe20000000000 */
[----:B------:R2:W-:Y:S04]  /*19a0*/  SYNCS.ARRIVE.TRANS64.A1T0 RZ, [R0+URZ+0xc0], RZ ;  /* 0x0000c0ff00ff79a7 */ /* 0x0005e800081000ff */
[----:B------:R-:W-:-:S04]  /*19b0*/  ISETP.NE.AND P0, PT, R9, 0x2, PT ;  /* 0x000000020900780c */ /* 0x000fc80003f05270 */
[----:B------:R-:W-:Y:S02]  /*19c0*/  SEL R9, R9, RZ, P0 ;  /* 0x000000ff09097207 */ /* 0x000fe40000000000 */
[----:B--2---:R-:W-:-:S04]  /*19d0*/  SEL R0, RZ, 0x1, P0 ;  /* 0x00000001ff007807 */ /* 0x004fc80000000000 */
[----:B------:R-:W-:-:S07]  /*19e0*/  LOP3.LUT R8, R8, R0, RZ, 0x3c, !PT ;  /* 0x0000000008087212 */ /* 0x000fce00078e3cff */
.L_x_23:
[----:B------:R-:W-:Y:S01]  /*19f0*/  UMOV UR6, 0x400 ;  /* 0x0000040000067882 */ /* 0x000fe20000000000 */
[----:B------:R-:W-:Y:S01]  /*1a00*/  SHF.L.U32 R0, R12, 0x1f, RZ ;  /* 0x0000001f0c007819 */ /* 0x000fe200000006ff */
[----:B-1----:R-:W-:Y:S02]  /*1a10*/  ULEA UR6, UR45, UR6, 0x18 ;  /* 0x000000062d067291 */ /* 0x002fe4000f8ec0ff */
[----:B------:R-:W-:Y:S02]  /*1a20*/  UISETP.GE.U32.AND UP0, UPT, UR48, 0x7f, UPT ;  /* 0x0000007f3000788c */ /* 0x000fe4000bf06070 */
[----:B------:R-:W-:Y:S02]  /*1a30*/  ULEA UR4, UR5, UR6, 0x3 ;  /* 0x0000000605047291 */ /* 0x000fe4000f8e18ff */
[----:B------:R-:W-:Y:S02]  /*1a40*/  ULEA UR11, UR20, UR47, 0x1 ;  /* 0x0000002f140b7291 */ /* 0x000fe4000f8e08ff */
[----:B------:R-:W-:-:S02]  /*1a50*/  ULEA UR35, UR16, UR44, 0x6 ;  /* 0x0000002c10237291 */ /* 0x000fc4000f8e30ff */
[----:B------:R-:W-:Y:S01]  /*1a60*/  USHF.L.U32 UR11, UR11, 0x6, URZ ;  /* 0x000000060b0b7899 */ /* 0x000fe200080006ff */
[----:B------:R-:W-:Y:S02]  /*1a70*/  UMOV UR13, URZ ;  /* 0x000000ff000d7c82 */ /* 0x000fe40008000000 */
[----:B------:R1:W2:Y:S01]  /*1a80*/  SYNCS.PHASECHK.TRANS64.TRYWAIT P0, [UR4+0x18], R0 ;  /* 0x00001800ff0075a7 */ /* 0x0002a20008001104 */
[----:B------:R-:W-:Y:S08]  /*1a90*/  BRA.U !UP0, `(.L_x_25) ;  /* 0x0000000108c07547 */ /* 0x000ff0000b800000 */
[----:B------:R-:W-:Y:S01]  /*1aa0*/  UMOV UR7, URZ ;  /* 0x000000ff00077c82 */ /* 0x000fe20008000000 */
[----:B------:R-:W-:-:S05]  /*1ab0*/  UMOV UR4, UR5 ;  /* 0x0000000500047c82 */ /* 0x000fca0008000000 */
.L_x_31:
[----:B------:R-:W-:Y:S01]  /*1ac0*/  ULEA UR33, UR4, UR6, 0x3 ;  /* 0x0000000604217291 */ /* 0x000fe2000f8e18ff */
[----:B------:R-:W-:Y:S01]  /*1ad0*/  @!P3 MOV R2, 0x3000 ;  /* 0x000030000002b802 */ /* 0x000fe20000000f00 */
[----:B--2-4-:R-:W-:Y:S10]  /*1ae0*/  @P0 BRA `(.L_x_26) ;  /* 0x00000000000c0947 */ /* 0x014ff40003800000 */
[----:B------:R-:W-:-:S04]  /*1af0*/  SHF.L.U32 R3, R12, 0x1f, RZ ;  /* 0x0000001f0c037819 */ /* 0x000fc800000006ff */
[----:B------:R-:W2:Y:S02]  /*1b00*/  SYNCS.PHASECHK.TRANS64.TRYWAIT P0, [UR33+0x18], R3 ;  /* 0x00001803ff0075a7 */ /* 0x000ea40008001121 */
[----:B--2---:R-:W-:Y:S05]  /*1b10*/  @!P0 BRA `(.L_x_27) ;  /* 0x0000005c006c8947 */ /* 0x004fea0003800000 */
.L_x_26:
[----:B------:R2:W-:Y:S01]  /*1b20*/  @!P3 SYNCS.ARRIVE.TRANS64 RZ, [UR33], R2 ;  /* 0x00000002ffffb9a7 */ /* 0x0005e20008000021 */
[----:B------:R-:W-:-:S04]  /*1b30*/  ULOP3.LUT UR5, UR26, 0x2, URZ, 0xfc, !UPT ;  /* 0x000000021a057892 */ /* 0x000fc8000f8efcff */
[----:B------:R-:W-:-:S09]  /*1b40*/  UISETP.NE.AND UP0, UPT, UR5, 0x2, UPT ;  /* 0x000000020500788c */ /* 0x000fd2000bf05270 */
[----:B------:R-:W-:Y:S05]  /*1b50*/  BRA.U UP0, `(.L_x_28) ;  /* 0x0000000100047547 */ /* 0x000fea000b800000 */
[----:B------:R-:W-:Y:S05]  /*1b60*/  BPT.TRAP 0x1 ;  /* 0x000000040000795c */ /* 0x000fea0000300000 */
.L_x_28:
[----:B------:R-:W-:Y:S04]  /*1b70*/  BSSY.RECONVERGENT B0, `(.L_x_29) ;  /* 0x0000003000007945 */ /* 0x000fe80003800200 */
[----:B------:R-:W-:Y:S05]  /*1b80*/  @P2 BRA `(.L_x_30) ;  /* 0x0000000000042947 */ /* 0x000fea0003800000 */
[----:B------:R-:W-:Y:S05]  /*1b90*/  BPT.TRAP 0x1 ;  /* 0x000000040000795c */ /* 0x000fea0000300000 */
.L_x_30:
[----:B------:R-:W-:Y:S05]  /*1ba0*/  BSYNC.RECONVERGENT B0 ;  /* 0x0000000000007941 */ /* 0x000fea0003800200 */
.L_x_29:
[----:B------:R-:W-:Y:S02]  /*1bb0*/  UIADD3 UR5, UPT, UPT, UR4, 0x1, URZ ;  /* 0x0000000104057890 */ /* 0x000fe4000fffe0ff */
[----:B------:R-:W-:Y:S02]  /*1bc0*/  USHF.L.U32 UR34, UR7, 0x6, URZ ;  /* 0x0000000607227899 */ /* 0x000fe400080006ff */
[----:B------:R-:W-:Y:S02]  /*1bd0*/  UISETP.NE.AND UP0, UPT, UR5, 0x3, UPT ;  /* 0x000000030500788c */ /* 0x000fe4000bf05270 */
[----:B------:R-:W-:Y:S02]  /*1be0*/  UIADD3 UR7, UPT, UPT, UR7, 0x1, URZ ;  /* 0x0000000107077890 */ /* 0x000fe4000fffe0ff */
[----:B------:R-:W-:Y:S02]  /*1bf0*/  USEL UR9, URZ, 0x1, UP0 ;  /* 0x00000001ff097887 */ /* 0x000fe40008000000 */
[----:B------:R-:W-:-:S02]  /*1c00*/  USEL UR5, UR5, URZ, UP0 ;  /* 0x000000ff05057287 */ /* 0x000fc40008000000 */
[----:B------:R-:W-:Y:S02]  /*1c10*/  UIADD3 UR14, UP0, UPT, UR30, 0x180, URZ ;  /* 0x000001801e0e7890 */ /* 0x000fe4000ff1e0ff */
[----:B------:R-:W-:Y:S01]  /*1c20*/  ULEA UR8, UR5, UR6, 0x3 ;  /* 0x0000000605087291 */ /* 0x000fe2000f8e18ff */
[----:B------:R-:W-:Y:S01]  /*1c30*/  LOP3.LUT R12, R12, UR9, RZ, 0x3c, !PT ;  /* 0x000000090c0c7c12 */ /* 0x000fe2000f8e3cff */
[----:B------:R-:W-:Y:S02]  /*1c40*/  ULEA UR32, UR4, UR28, 0xc ;  /* 0x0000001c04207291 */ /* 0x000fe4000f8e60ff */
[----:B------:R-:W-:Y:S01]  /*1c50*/  UIADD3 UR16, UP1, UPT, UR30, 0x80, URZ ;  /* 0x000000801e107890 */ /* 0x000fe2000ff3e0ff */
[----:B-1----:R-:W-:Y:S01]  /*1c60*/  SHF.L.U32 R0, R12, 0x1f, RZ ;  /* 0x0000001f0c007819 */ /* 0x002fe200000006ff */
[----:B------:R-:W-:Y:S02]  /*1c70*/  UIADD3.X UR15, UPT, UPT, URZ, UR31, URZ, UP0, !UPT ;  /* 0x0000001fff0f7290 */ /* 0x000fe400087fe4ff */
[----:B------:R-:W-:Y:S01]  /*1c80*/  UISETP.NE.AND UP0, UPT, UR7, UR25, UPT ;  /* 0x000000190700728c */ /* 0x000fe2000bf05270 */
[----:B------:R3:W4:Y:S01]  /*1c90*/  SYNCS.PHASECHK.TRANS64.TRYWAIT P0, [UR8+0x18], R0 ;  /* 0x00001800ff0075a7 */ /* 0x0007220008001108 */
[----:B------:R-:W-:-:S02]  /*1ca0*/  ULEA UR8, UR4, UR27, 0xd ;  /* 0x0000001b04087291 */ /* 0x000fc4000f8e68ff */
[----:B------:R-:W-:Y:S02]  /*1cb0*/  UIADD3.X UR17, UPT, UPT, URZ, UR31, URZ, UP1, !UPT ;  /* 0x0000001fff117290 */ /* 0x000fe40008ffe4ff */
[----:B------:R-:W-:Y:S02]  /*1cc0*/  UIADD3 UR32, UPT, UPT, UR6, 0x4400, UR32 ;  /* 0x0000440006207890 */ /* 0x000fe4000fffe020 */
[----:B------:R-:W-:Y:S02]  /*1cd0*/  UPRMT UR13, URZ, 0x5410, UR24 ;  /* 0x00005410ff0d7896 */ /* 0x000fe40008000018 */
[----:B------:R-:W-:Y:S02]  /*1ce0*/  UIADD3 UR8, UPT, UPT, UR6, 0x7400, UR8 ;  /* 0x0000740006087890 */ /* 0x000fe4000fffe008 */
[----:B------:R-:W-:Y:S01]  /*1cf0*/  UPRMT UR4, URZ, 0x5410, UR21 ;  /* 0x00005410ff047896 */ /* 0x000fe20008000015 */
[----:B------:R-:W-:Y:S01]  /*1d00*/  UMOV UR18, 0x0 ;  /* 0x0000000000127882 */ /* 0x000fe20000000000 */
[----:B------:R-:W-:Y:S01]  /*1d10*/  UMOV UR19, 0x10000000 ;  /* 0x1000000000137882 */ /* 0x000fe20000000000 */
[----:B------:R-:W-:Y:S01]  /*1d20*/  UMOV UR12, UR36 ;  /* 0x00000024000c7c82 */ /* 0x000fe20008000000 */
[----:B------:R-:W-:Y:S01]  /*1d30*/  UMOV UR9, UR33 ;  /* 0x0000002100097c82 */ /* 0x000fe20008000000 */
[----:B------:R-:W-:Y:S01]  /*1d40*/  UMOV UR10, UR34 ;  /* 0x00000022000a7c82 */ /* 0x000fe20008000000 */
[----:B------:R1:W-:Y:S03]  /*1d50*/  UTMALDG.3D.MULTICAST [UR32], [UR16], UR13, desc[UR18] ;  /* 0x00001220100073b4 */ /* 0x0003e6000801180d */
[----:B------:R2:W-:Y:S01]  /*1d60*/  UTMALDG.3D.MULTICAST [UR8], [UR14], UR4, desc[UR18] ;  /* 0x000012080e0073b4 */ /* 0x0005e20008011804 */
[----:B-1----:R-:W-:Y:S01]  /*1d70*/  UMOV UR13, UR25 ;  /* 0x00000019000d7c82 */ /* 0x002fe20008000000 */
[----:B--2---:R-:W-:Y:S01]  /*1d80*/  UMOV UR4, UR5 ;  /* 0x0000000500047c82 */ /* 0x004fe20008000000 */
[----:B---3--:R-:W-:Y:S05]  /*1d90*/  BRA.U UP0, `(.L_x_31) ;  /* 0xfffffffd00487547 */ /* 0x008fea000b83ffff */
.L_x_25:
[----:B------:R-:W-:Y:S01]  /*1da0*/  ULEA UR4, UR5, UR6, 0x3 ;  /* 0x0000000605047291 */ /* 0x000fe2000f8e18ff */
[----:B-1----:R-:W-:Y:S01]  /*1db0*/  SHF.L.U32 R0, R12, 0x1f, RZ ;  /* 0x0000001f0c007819 */ /* 0x002fe200000006ff */
[----:B------:R-:W-:Y:S01]  /*1dc0*/  @!P1 SYNCS.ARRIVE.TRANS64.A1T0 RZ, [UR6+0x58], RZ ;  /* 0x000058ffffff99a7 */ /* 0x000fe20008100006 */
[----:B------:R-:W-:-:S06]  /*1dd0*/  UISETP.GT.AND UP0, UPT, UR43, UR41, UPT ;  /* 0x000000292b00728c */ /* 0x000fcc000bf04270 */
[----:B--2-4-:R1:W2:Y:S03]  /*1de0*/  SYNCS.PHASECHK.TRANS64.TRYWAIT P0, [UR4+0x18], R0 ;  /* 0x00001800ff0075a7 */ /* 0x0142a60008001104 */
[----:B------:R-:W-:Y:S05]  /*1df0*/  BRA.U !UP0, `(.L_x_32) ;  /* 0x0000000108c47547 */ /* 0x000fea000b800000 */
[----:B------:R-:W-:Y:S01]  /*1e00*/  UIADD3 UR29, UPT, UPT, UR46, UR13, URZ ;  /* 0x0000000d2e1d7290 */ /* 0x000fe2000fffe0ff */
[----:B------:R-:W-:-:S11]  /*1e10*/  UMOV UR4, UR5 ;  /* 0x0000000500047c82 */ /* 0x000fd60008000000 */
.L_x_38:
[----:B------:R-:W-:Y:S01]  /*1e20*/  ULEA UR17, UR4, UR6, 0x3 ;  /* 0x0000000604117291 */ /* 0x000fe2000f8e18ff */
[----:B--2---:R-:W-:Y:S01]  /*1e30*/  @!P3 MOV R2, 0x3000 ;  /* 0x000030000002b802 */ /* 0x004fe20000000f00 */
[----:B--2-4-:R-:W-:Y:S10]  /*1e40*/  @P0 BRA `(.L_x_33) ;  /* 0x00000000000c0947 */ /* 0x014ff40003800000 */
[----:B------:R-:W-:-:S04]  /*1e50*/  SHF.L.U32 R3, R12, 0x1f, RZ ;  /* 0x0000001f0c037819 */ /* 0x000fc800000006ff */
[----:B------:R-:W2:Y:S02]  /*1e60*/  SYNCS.PHASECHK.TRANS64.TRYWAIT P0, [UR17+0x18], R3 ;  /* 0x00001803ff0075a7 */ /* 0x000ea40008001111 */
[----:B--2---:R-:W-:Y:S05]  /*1e70*/  @!P0 BRA `(.L_x_34) ;  /* 0x0000005800ac8947 */ /* 0x004fea0003800000 */
.L_x_33:
[----:B------:R2:W-:Y:S01]  /*1e80*/  @!P3 SYNCS.ARRIVE.TRANS64 RZ, [UR17], R2 ;  /* 0x00000002ffffb9a7 */ /* 0x0005e20008000011 */
[----:B------:R-:W-:-:S04]  /*1e90*/  ULOP3.LUT UR5, UR26, 0x2, URZ, 0xfc, !UPT ;  /* 0x000000021a057892 */ /* 0x000fc8000f8efcff */
[----:B------:R-:W-:-:S09]  /*1ea0*/  UISETP.NE.AND UP0, UPT, UR5, 0x2, UPT ;  /* 0x000000020500788c */ /* 0x000fd2000bf05270 */
[----:B------:R-:W-:Y:S05]  /*1eb0*/  BRA.U UP0, `(.L_x_35) ;  /* 0x0000000100047547 */ /* 0x000fea000b800000 */
[----:B------:R-:W-:Y:S05]  /*1ec0*/  BPT.TRAP 0x1 ;  /* 0x000000040000795c */ /* 0x000fea0000300000 */
.L_x_35:
[----:B------:R-:W-:Y:S04]  /*1ed0*/  BSSY.RECONVERGENT B0, `(.L_x_36) ;  /* 0x0000003000007945 */ /* 0x000fe80003800200 */
[----:B------:R-:W-:Y:S05]  /*1ee0*/  @P2 BRA `(.L_x_37) ;  /* 0x0000000000042947 */ /* 0x000fea0003800000 */
[----:B------:R-:W-:Y:S05]  /*1ef0*/  BPT.TRAP 0x1 ;  /* 0x000000040000795c */ /* 0x000fea0000300000 */
.L_x_37:
[----:B------:R-:W-:Y:S05]  /*1f00*/  BSYNC.RECONVERGENT B0 ;  /* 0x0000000000007941 */ /* 0x000fea0003800200 */
.L_x_36:
        /* <DEDUP_REMOVED lines=13> */
[----:B------:R-:W-:Y:S01]  /*1fe0*/  ULEA UR8, UR4, UR27, 0xd ;  /* 0x0000001b04087291 */ /* 0x000fe2000f8e68ff */
[----:B------:R3:W4:Y:S01]  /*1ff0*/  SYNCS.PHASECHK.TRANS64.TRYWAIT P0, [UR7+0x18], R0 ;  /* 0x00001800ff0075a7 */ /* 0x0007220008001107 */
[----:B------:R-:W-:-:S02]  /*2000*/  UISETP.NE.AND UP0, UPT, UR13, UR29, UPT ;  /* 0x0000001d0d00728c */ /* 0x000fc4000bf05270 */
[----:B------:R-:W-:Y:S02]  /*2010*/  UIADD3 UR16, UPT, UPT, UR6, 0x4400, UR16 ;  /* 0x0000440006107890 */ /* 0x000fe4000fffe010 */
[----:B------:R-:W-:Y:S02]  /*2020*/  UIADD3.X UR23, UPT, UPT, URZ, UR31, URZ, UP1, !UPT ;  /* 0x0000001fff177290 */ /* 0x000fe40008ffe4ff */
        /* <DEDUP_REMOVED lines=8> */
[----:B------:R-:W-:Y:S01]  /*20b0*/  UMOV UR9, UR17 ;  /* 0x0000001100097c82 */ /* 0x000fe20008000000 */
[----:B------:R-:W-:Y:S01]  /*20c0*/  UMOV UR10, UR18 ;  /* 0x00000012000a7c82 */ /* 0x000fe20008000000 */
[----:B------:R-:W-:Y:S01]  /*20d0*/  UTMALDG.3D.MULTICAST [UR16], [UR22], UR7, desc[UR32] ;  /* 0x00002010160073b4 */ /* 0x000fe20008011807 */
[----:B------:R1:W-:Y:S02]  /*20e0*/  UTMALDG.3D.MULTICAST [UR8], [UR14], UR4, desc[UR32] ;  /* 0x000020080e0073b4 */ /* 0x0003e40008011804 */
[----:B-1----:R-:W-:Y:S01]  /*20f0*/  UMOV UR4, UR5 ;  /* 0x0000000500047c82 */ /* 0x002fe20008000000 */
[----:B---3--:R-:W-:Y:S05]  /*2100*/  BRA.U UP0, `(.L_x_38) ;  /* 0xfffffffd00447547 */ /* 0x008fea000b83ffff */
.L_x_32:
[C---:B------:R-:W-:Y:S01]  /*2110*/  LEA R3, R11.reuse, UR6, 0x3 ;  /* 0x000000060b037c11 */ /* 0x040fe2000f8e18ff */
[----:B------:R-:W-:Y:S01]  /*2120*/  NOP ;  /* 0x0000000000007918 */ /* 0x000fe20000000000 */
[----:B-1----:R-:W-:Y:S02]  /*2130*/  SHF.L.U32 R0, R10, 0x1f, RZ ;  /* 0x0000001f0a007819 */ /* 0x002fe400000006ff */
[----:B------:R-:W-:Y:S02]  /*2140*/  LEA R4, R11, UR6, 0x4 ;  /* 0x000000060b047c11 */ /* 0x000fe4000f8e20ff */
[----:B--2-4-:R-:W1:Y:S02]  /*2150*/  SYNCS.PHASECHK.TRANS64.TRYWAIT P0, [R3+URZ+0x60], R0 ;  /* 0x00006000030075a7 */ /* 0x014e6400080011ff */
[----:B-1----:R-:W-:Y:S05]  /*2160*/  @!P0 BRA `(.L_x_39) ;  /* 0x0000005800088947 */ /* 0x002fea0003800000 */
.L_x_114:
[----:B------:R-:W2:Y:S01]  /*2170*/  LDS.128 R4, [R4+0xf0] ;  /* 0x0000f00004047984 */ /* 0x000ea20000000c00 */
[----:B------:R-:W-:Y:S01]  /*2180*/  UISETP.GE.AND UP0, UPT, UR42, 0x1, UPT ;  /* 0x000000012a00788c */ /* 0x000fe2000bf06270 */
[----:B------:R-:W-:Y:S01]  /*2190*/  @!PT LDS RZ, [RZ] ;  /* 0x00000000fffff984 */ /* 0x000fe20000000800 */
[----:B------:R-:W-:Y:S01]  /*21a0*/  @!PT LDS RZ, [RZ] ;  /* 0x00000000fffff984 */ /* 0x000fe20000000800 */
[----:B------:R-:W-:Y:S01]  /*21b0*/  @!PT LDS RZ, [RZ] ;  /* 0x00000000fffff984 */ /* 0x000fe20000000800 */
[----:B------:R-:W-:Y:S01]  /*21c0*/  @!PT LDS RZ, [RZ] ;  /* 0x00000000fffff984 */ /* 0x000fe20000000800 */
[----:B------:R3:W-:Y:S06]  /*21d0*/  MEMBAR.ALL.CTA ;  /* 0x0000000000007992 */ /* 0x0007ec0000008000 */
[----:B---3--:R-:W3:Y:S01]  /*21e0*/  FENCE.VIEW.ASYNC.S ;  /* 0x00000000000073c6 */ /* 0x008ee20000000000 */
[----:B--2---:R-:W-:-:S13]  /*21f0*/  LOP3.LUT P0, RZ, R6, 0x1, RZ, 0xc0, !PT ;  /* 0x0000000106ff7812 */ /* 0x004fda000780c0ff */
[----:B---3--:R-:W-:Y:S01]  /*2200*/  VOTEU.ANY UP1, P0 ;  /* 0x0000000000ff7886 */ /* 0x008fe20000020100 */
[----:B------:R-:W-:-:S13]  /*2210*/  PLOP3.LUT P0, PT, PT, PT, UP1, 0x80, 0x8 ;  /* 0x000000000008781c */ /* 0x000fda0003f0f018 */
[----:B-1----:R-:W-:Y:S02]  /*2220*/  @P0 LOP3.LUT R0, R5, 0xffff, RZ, 0xc0, !PT ;  /* 0x0000ffff05000812 */ /* 0x002fe400078ec0ff */
[----:B------:R-:W-:Y:S02]  /*2230*/  @P0 MOV R2, R4 ;  /* 0x0000000400020202 */ /* 0x000fe40000000f00 */
[----:B------:R-:W-:Y:S01]  /*2240*/  @P0 R2UR UR7, R0 ;  /* 0x00000000000702ca */ /* 0x000fe200000e0000 */
[----:B------:R-:W-:Y:S01]  /*2250*/  VIADD R0, R3, 0x70 ;  /* 0x0000007003007836 */ /* 0x000fe20000000000 */
[----:B------:R-:W-:Y:S02]  /*2260*/  @P0 SHF.R.U32.HI R4, RZ, 0x10, R5 ;  /* 0x00000010ff040819 */ /* 0x000fe40000011605 */
[----:B------:R-:W-:Y:S02]  /*2270*/  @P0 R2UR UR8, R2 ;  /* 0x00000000020802ca */ /* 0x000fe400000e0000 */
[----:B------:R-:W-:-:S02]  /*2280*/  PRMT R0, RZ, 0x654, R0 ;  /* 0x00000654ff007816 */ /* 0x000fc40000000000 */
[----:B------:R-:W-:Y:S02]  /*2290*/  @P0 R2UR UR4, R4 ;  /* 0x00000000040402ca */ /* 0x000fe400000e0000 */
[----:B------:R1:W-:Y:S03]  /*22a0*/  SYNCS.ARRIVE.TRANS64.RED.A1T0 RZ, [R0+URZ], RZ ;  /* 0x000000ff00ff79a7 */ /* 0x0003e600081004ff */
[----:B------:R-:W-:-:S04]  /*22b0*/  @UP1 UMOV UR37, UR7 ;  /* 0x0000000700251c82 */ /* 0x000fc80008000000 */
[----:B------:R-:W-:-:S04]  /*22c0*/  @UP1 UMOV UR38, UR8 ;  /* 0x0000000800261c82 */ /* 0x000fc80008000000 */
[----:B------:R-:W-:Y:S01]  /*22d0*/  @UP1 UMOV UR36, UR4 ;  /* 0x0000000400241c82 */ /* 0x000fe20008000000 */
[----:B------:R-:W-:Y:S05]  /*22e0*/  BRA.U !UP0, `(.L_x_40) ;  /* 0x0000000108d47547 */ /* 0x000fea000b800000 */
[----:B------:R-:W2:Y:S01]  /*22f0*/  LDCU.128 UR12, c[0x0][0xb10] ;  /* 0x00016200ff0c77ac */ /* 0x000ea20008000c00 */
[----:B------:R-:W3:Y:S01]  /*2300*/  LDCU UR29, c[0x0][0xb20] ;  /* 0x00016400ff1d77ac */ /* 0x000ee20008000800 */
[----:B------:R-:W4:Y:S01]  /*2310*/  LDCU UR20, c[0x0][0xb0c] ;  /* 0x00016180ff1477ac */ /* 0x000f220008000800 */
[----:B------:R-:W1:Y:S01]  /*2320*/  LDCU.64 UR10, c[0x0][0xb28] ;  /* 0x00016500ff0a77ac */ /* 0x000e620008000a00 */
[----:B------:R-:W-:Y:S02]  /*2330*/  UISETP.NE.AND UP3, UPT, UR42, 0x1, UPT ;  /* 0x000000012a00788c */ /* 0x000fe4000bf65270 */
[----:B--2---:R-:W-:Y:S02]  /*2340*/  UIMAD.WIDE.U32 UR16, UR39, UR15, URZ ;  /* 0x0000000f271072a5 */ /* 0x004fe4000f8e00ff */
[----:B------:R-:W-:Y:S02]  /*2350*/  UIMAD.WIDE.U32 UR8, UR40, UR12, URZ ;  /* 0x0000000c280872a5 */ /* 0x000fe4000f8e00ff */
[----:B------:R-:W-:-:S02]  /*2360*/  UISETP.NE.AND UP0, UPT, UR14, 0x1, UPT ;  /* 0x000000010e00788c */ /* 0x000fc4000bf05270 */
[----:B------:R-:W-:Y:S01]  /*2370*/  UIMAD.WIDE.U32 UR22, UR37, UR15, URZ ;  /* 0x0000000f251672a5 */ /* 0x000fe2000f8e00ff */
[----:B------:R-:W-:Y:S02]  /*2380*/  UMOV UR16, UR17 ;  /* 0x0000001100107c82 */ /* 0x000fe40008000000 */
[----:B------:R-:W-:Y:S01]  /*2390*/  UMOV UR8, UR9 ;  /* 0x0000000900087c82 */ /* 0x000fe20008000000 */
[----:B---3--:R-:W-:Y:S02]  /*23a0*/  USHF.R.U32.HI UR16, URZ, UR29, UR16 ;  /* 0x0000001dff107299 */ /* 0x008fe40008011610 */
[----:B----4-:R-:W-:Y:S02]  /*23b0*/  UISETP.NE.AND UP2, UPT, UR20, 0x1, UPT ;  /* 0x000000011400788c */ /* 0x010fe4000bf45270 */
[----:B------:R-:W-:Y:S02]  /*23c0*/  USHF.R.U32.HI UR8, URZ, UR13, UR8 ;  /* 0x0000000dff087299 */ /* 0x000fe40008011608 */
[----:B------:R-:W-:-:S02]  /*23d0*/  USEL UR7, UR39, UR16, !UP0 ;  /* 0x0000001027077287 */ /* 0x000fc4000c000000 */
[----:B------:R-:W-:Y:S02]  /*23e0*/  USEL UR8, UR40, UR8, !UP2 ;  /* 0x0000000828087287 */ /* 0x000fe4000d000000 */
[----:B-1----:R-:W-:Y:S01]  /*23f0*/  UIMAD.WIDE.U32 UR16, UR7, UR10, URZ ;  /* 0x0000000a071072a5 */ /* 0x002fe2000f8e00ff */
[----:B------:R-:W-:Y:S01]  /*2400*/  UMOV UR4, UR23 ;  /* 0x0000001700047c82 */ /* 0x000fe20008000000 */
[----:B------:R-:W-:Y:S02]  /*2410*/  UIMAD.WIDE.U32 UR18, UR38, UR12, URZ ;  /* 0x0000000c261272a5 */ /* 0x000fe4000f8e00ff */
[----:B------:R-:W-:-:S03]  /*2420*/  UIMAD.WIDE.U32 UR22, UR8, UR10, URZ ;  /* 0x0000000a081672a5 */ /* 0x000fc6000f8e00ff */
[----:B------:R-:W-:Y:S01]  /*2430*/  UMOV UR16, UR17 ;  /* 0x0000001100107c82 */ /* 0x000fe20008000000 */
[----:B------:R-:W-:Y:S02]  /*2440*/  USHF.R.U32.HI UR4, URZ, UR29, UR4 ;  /* 0x0000001dff047299 */ /* 0x000fe40008011604 */
[----:B------:R-:W-:Y:S01]  /*2450*/  @UP3 USHF.R.U32.HI UR7, URZ, UR11, UR16 ;  /* 0x0000000bff073299 */ /* 0x000fe20008011610 */
[----:B------:R-:W-:Y:S01]  /*2460*/  UMOV UR18, UR19 ;  /* 0x0000001300127c82 */ /* 0x000fe20008000000 */
[----:B------:R-:W-:Y:S01]  /*2470*/  UMOV UR22, UR23 ;  /* 0x0000001700167c82 */ /* 0x000fe20008000000 */
[----:B------:R-:W-:Y:S02]  /*2480*/  USHF.R.U32.HI UR13, URZ, UR13, UR18 ;  /* 0x0000000dff0d7299 */ /* 0x000fe40008011612 */
[----:B------:R-:W-:Y:S02]  /*2490*/  USEL UR4, UR37, UR4, !UP0 ;  /* 0x0000000425047287 */ /* 0x000fe4000c000000 */
[----:B------:R-:W-:-:S02]  /*24a0*/  @UP3 USHF.R.U32.HI UR8, URZ, UR11, UR22 ;  /* 0x0000000bff083299 */ /* 0x000fc40008011616 */
[----:B------:R-:W-:Y:S02]  /*24b0*/  UIMAD UR9, UR42, UR7, URZ ;  /* 0x000000072a0972a4 */ /* 0x000fe4000f8e02ff */
[----:B------:R-:W-:Y:S02]  /*24c0*/  USEL UR7, UR38, UR13, !UP2 ;  /* 0x0000000d26077287 */ /* 0x000fe4000d000000 */
[----:B------:R-:W-:Y:S02]  /*24d0*/  UIMAD UR12, UR42, UR8, URZ ;  /* 0x000000082a0c72a4 */ /* 0x000fe4000f8e02ff */
[----:B------:R-:W-:Y:S02]  /*24e0*/  UISETP.GE.AND UP0, UPT, UR4, UR9, UPT ;  /* 0x000000090400728c */ /* 0x000fe4000bf06270 */
[----:B------:R-:W-:Y:S02]  /*24f0*/  UIMAD.WIDE.U32 UR16, UR4, UR10, URZ ;  /* 0x0000000a041072a5 */ /* 0x000fe4000f8e00ff */
[----:B------:R-:W-:-:S02]  /*2500*/  UISETP.GE.OR UP0, UPT, UR7, UR12, UP0 ;  /* 0x0000000c0700728c */ /* 0x000fc40008706670 */
        /* <DEDUP_REMOVED lines=19> */
.L_x_40:
[----:B------:R-:W2:Y:S02]  /*2640*/  LDCU UR4, c[0x0][0xb30] ;  /* 0x00016600ff0477ac */ /* 0x000ea40008000800 */
[----:B--2---:R-:W-:-:S09]  /*2650*/  UISETP.NE.AND UP0, UPT, UR4, 0x1, UPT ;  /* 0x000000010400788c */ /* 0x004fd2000bf05270 */
[----:B------:R-:W-:Y:S05]  /*2660*/  BRA.U UP0, `(.L_x_41) ;  /* 0x0000000100447547 */ /* 0x000fea000b800000 */
        /* <DEDUP_REMOVED lines=17> */
.L_x_41:
[----:B------:R-:W-:Y:S01]  /*2780*/  VIADD R11, R11, 0x1 ;  /* 0x000000010b0b7836 */ /* 0x000fe20000000000 */
[----:B------:R-:W-:Y:S01]  /*2790*/  R2UR UR4, R76 ;  /* 0x000000004c0472ca */ /* 0x000fe200000e0000 */
[----:B------:R-:W-:Y:S01]  /*27a0*/  UIADD3 UR16, UPT, UPT, UR38, UR63, URZ ;  /* 0x0000003f26107290 */ /* 0x000fe2000fffe0ff */
[----:B------:R-:W-:Y:S02]  /*27b0*/  PLOP3.LUT P1, PT, PT, PT, PT, 0x80, 0x8 ;  /* 0x000000000008781c */ /* 0x000fe40003f2f070 */
[----:B------:R-:W-:-:S04]  /*27c0*/  ISETP.NE.AND P0, PT, R11, 0x2, PT ;  /* 0x000000020b00780c */ /* 0x000fc80003f05270 */
[----:B-1----:R-:W-:Y:S02]  /*27d0*/  SEL R0, RZ, 0x1, P0 ;  /* 0x00000001ff007807 */ /* 0x002fe40000000000 */
[----:B------:R-:W-:Y:S02]  /*27e0*/  SEL R11, R11, RZ, P0 ;  /* 0x000000ff0b0b7207 */ /* 0x000fe40000000000 */
[----:B------:R-:W-:Y:S01]  /*27f0*/  LOP3.LUT R10, R10, R0, RZ, 0x3c, !PT ;  /* 0x000000000a0a7212 */ /* 0x000fe200078e3cff */
[----:B------:R-:W-:Y:S01]  /*2800*/  UIADD3 UR20, UPT, UPT, UR37, UR4, URZ ;  /* 0x0000000425147290 */ /* 0x000fe2000fffe0ff */
[----:B------:R-:W-:Y:S11]  /*2810*/  BRA.U UP1, `(.L_x_42) ;  /* 0xfffffff101347547 */ /* 0x000ff6000b83ffff */
[----:B------:R-:W-:Y:S01]  /*2820*/  UIADD3 UR6, UPT, UPT, UR6, 0x18, URZ ;  /* 0x0000001806067890 */ /* 0x000fe2000fffe0ff */
[----:B------:R-:W-:-:S03]  /*2830*/  SHF.L.U32 R2, R12, 0x1f, RZ ;  /* 0x0000001f0c027819 */ /* 0x000fc600000006ff */
[----:B------:R-:W-:-:S09]  /*2840*/  ULEA UR4, UR5, UR6, 0x3 ;  /* 0x0000000605047291 */ /* 0x000fd2000f8e18ff */
[----:B------:R-:W1:Y:S02]  /*2850*/  SYNCS.PHASECHK.TRANS64.TRYWAIT P0, [UR4], R2 ;  /* 0x00000002ff0075a7 */ /* 0x000e640008001104 */
[----:B-1----:R-:W-:Y:S05]  /*2860*/  @!P0 BRA `(.L_x_43) ;  /* 0x00000050005c8947 */ /* 0x002fea0003800000 */
.L_x_116:
[----:B------:R-:W-:-:S04]  /*2870*/  UIADD3 UR4, UPT, UPT, UR5, 0x1, URZ ;  /* 0x0000000105047890 */ /* 0x000fc8000fffe0ff */
[----:B------:R-:W-:-:S04]  /*2880*/  UISETP.NE.AND UP0, UPT, UR4, 0x3, UPT ;  /* 0x000000030400788c */ /* 0x000fc8000bf05270 */
[----:B------:R-:W-:Y:S02]  /*2890*/  USEL UR7, URZ, 0x1, UP0 ;  /* 0x00000001ff077887 */ /* 0x000fe40008000000 */
[----:B------:R-:W-:-:S04]  /*28a0*/  USEL UR4, UR4, URZ, UP0 ;  /* 0x000000ff04047287 */ /* 0x000fc80008000000 */
[----:B------:R-:W-:Y:S01]  /*28b0*/  ULEA UR5, UR4, UR6, 0x3 ;  /* 0x0000000604057291 */ /* 0x000fe2000f8e18ff */
[----:B------:R-:W-:-:S04]  /*28c0*/  LOP3.LUT R12, R12, UR7, RZ, 0x3c, !PT ;  /* 0x000000070c0c7c12 */ /* 0x000fc8000f8e3cff */
[----:B-1----:R-:W-:-:S04]  /*28d0*/  SHF.L.U32 R2, R12, 0x1f, RZ ;  /* 0x0000001f0c027819 */ /* 0x002fc800000006ff */
[----:B------:R-:W1:Y:S02]  /*28e0*/  SYNCS.PHASECHK.TRANS64.TRYWAIT P0, [UR5], R2 ;  /* 0x00000002ff0075a7 */ /* 0x000e640008001105 */
[----:B-1----:R-:W-:Y:S05]  /*28f0*/  @!P0 BRA `(.L_x_44) ;  /* 0x0000005000508947 */ /* 0x002fea0003800000 */
.L_x_118:
[----:B------:R-:W-:-:S04]  /*2900*/  UIADD3 UR4, UPT, UPT, UR4, 0x1, URZ ;  /* 0x0000000104047890 */ /* 0x000fc8000fffe0ff */
[----:B------:R-:W-:-:S04]  /*2910*/  UISETP.NE.AND UP0, UPT, UR4, 0x3, UPT ;  /* 0x000000030400788c */ /* 0x000fc8000bf05270 */
[----:B------:R-:W-:Y:S02]  /*2920*/  USEL UR5, URZ, 0x1, UP0 ;  /* 0x00000001ff057887 */ /* 0x000fe40008000000 */
[----:B------:R-:W-:-:S04]  /*2930*/  USEL UR4, UR4, URZ, UP0 ;  /* 0x000000ff04047287 */ /* 0x000fc80008000000 */
[----:B------:R-:W-:Y:S01]  /*2940*/  ULEA UR4, UR4, UR6, 0x3 ;  /* 0x0000000604047291 */ /* 0x000fe2000f8e18ff */
[----:B-1----:R-:W-:-:S04]  /*2950*/  LOP3.LUT R2, R12, UR5, RZ, 0x3c, !PT ;  /* 0x000000050c027c12 */ /* 0x002fc8000f8e3cff */
[----:B------:R-:W-:Y:S01]  /*2960*/  SHF.L.U32 R2, R2, 0x1f, RZ ;  /* 0x0000001f02027819 */ /* 0x000fe200000006ff */
[----:B------:R-:W-:-:S07]  /*2970*/  IMAD.U32 R0, RZ, RZ, UR4 ;  /* 0x00000004ff007e24 */ /* 0x000fce000f8e00ff */
.L_x_45:
[----:B-1----:R1:W2:Y:S02]  /*2980*/  SYNCS.PHASECHK.TRANS64.TRYWAIT P0, [R0+URZ], R2 ;  /* 0x00000002000075a7 */ /* 0x0022a400080011ff */
[----:B--2---:R-:W-:Y:S05]  /*2990*/  @!P0 NANOSLEEP.SYNCS 0x989680 ;  /* 0x009896800000895d */ /* 0x004fea0003900000 */
[----:B------:R-:W2:Y:S02]  /*29a0*/  @!P0 SYNCS.PHASECHK.TRANS64 P0, [R0+URZ], R2 ;  /* 0x00000002000085a7 */ /* 0x000ea400080010ff */
[----:B--2---:R-:W-:Y:S05]  /*29b0*/  @P0 EXIT ;  /* 0x000000000000094d */ /* 0x004fea0003800000 */
[----:B------:R-:W-:Y:S05]  /*29c0*/  BRA `(.L_x_45) ;  /* 0xfffffffc00ec7947 */ /* 0x000fea000383ffff */
.L_x_22:
[----:B------:R-:W-:-:S04]  /*29d0*/  UISETP.NE.AND UP0, UPT, UR45, URZ, UPT ;  /* 0x000000ff2d00728c */ /* 0x000fc8000bf05270 */
[----:B------:R-:W-:-:S09]  /*29e0*/  UISETP.NE.OR UP0, UPT, UR17, 0x1, UP0 ;  /* 0x000000011100788c */ /* 0x000fd20008705670 */
[----:B------:R-:W-:Y:S05]  /*29f0*/  BRA.U UP0, `(.L_x_46) ;  /* 0x0000000500487547 */ /* 0x000fea000b800000 */
[----:B------:R-:W-:Y:S01]  /*2a00*/  ISETP.GE.U32.AND P2, PT, R0, 0x4, PT ;  /* 0x000000040000780c */ /* 0x000fe20003f46070 */
[----:B------:R-:W-:Y:S01]  /*2a10*/  IMAD.MOV.U32 R12, RZ, RZ, 0x1 ;  /* 0x00000001ff0c7424 */ /* 0x000fe200078e00ff */
[----:B------:R-:W-:Y:S02]  /*2a20*/  CS2R R10, SRZ ;  /* 0x00000000000a7805 */ /* 0x000fe4000001ff00 */
[----:B------:R-:W-:Y:S01]  /*2a30*/  CS2R R8, SRZ ;  /* 0x0000000000087805 */ /* 0x000fe2000001ff00 */
[----:B------:R-:W-:Y:S01]  /*2a40*/  UMOV UR6, 0x400 ;  /* 0x0000040000067882 */ /* 0x000fe20000000000 */
[----:B------:R-:W-:Y:S01]  /*2a50*/  UMOV UR5, URZ ;  /* 0x000000ff00057c82 */ /* 0x000fe20008000000 */
[----:B------:R-:W-:-:S12]  /*2a60*/  ULEA UR6, UR45, UR6, 0x18 ;  /* 0x000000062d067291 */ /* 0x000fd8000f8ec0ff */
.L_x_50:
[----:B------:R-:W-:Y:S02]  /*2a70*/  LEA R2, R8, UR6, 0x3 ;  /* 0x0000000608027c11 */ /* 0x000fe4000f8e18ff */
[----:B------:R-:W-:-:S03]  /*2a80*/  SHF.L.U32 R4, R9, 0x1f, RZ ;  /* 0x0000001f09047819 */ /* 0x000fc600000006ff */
[----:B------:R-:W-:Y:S01]  /*2a90*/  VIADD R5, R2, 0xd0 ;  /* 0x000000d002057836 */ /* 0x000fe20000000000 */
[----:B------:R-:W2:Y:S02]  /*2aa0*/  SYNCS.PHASECHK.TRANS64.TRYWAIT P0, [R2+URZ+0xc0], R4 ;  /* 0x0000c004020075a7 */ /* 0x000ea400080011ff */
[----:B--2---:R-:W-:Y:S05]  /*2ab0*/  @!P0 BRA `(.L_x_47) ;  /* 0x0000004c00f88947 */ /* 0x004fea0003800000 */
.L_x_119:
[----:B------:R-:W-:Y:S01]  /*2ac0*/  ULEA UR4, UR5, UR6, 0x3 ;  /* 0x0000000605047291 */ /* 0x000fe2000f8e18ff */
[----:B--2---:R-:W-:Y:S01]  /*2ad0*/  PRMT R2, RZ, 0x654, R5 ;  /* 0x00000654ff027816 */ /* 0x004fe20000000005 */
[----:B------:R-:W-:Y:S01]  /*2ae0*/  @!P2 IMAD.MOV.U32 R4, RZ, RZ, 0x10 ;  /* 0x00000010ff04a424 */ /* 0x000fe200078e00ff */
[----:B------:R-:W-:Y:S01]  /*2af0*/  SHF.L.U32 R5, R12, 0x1f, RZ ;  /* 0x0000001f0c057819 */ /* 0x000fe200000006ff */
[----:B------:R-:W-:Y:S01]  /*2b00*/  UIADD3 UR7, UPT, UPT, UR4, 0x60, URZ ;  /* 0x0000006004077890 */ /* 0x000fe2000fffe0ff */
[----:B------:R2:W-:Y:S05]  /*2b10*/  SYNCS.ARRIVE.TRANS64.RED.A1T0 RZ, [R2+URZ], RZ ;  /* 0x000000ff02ff79a7 */ /* 0x0005ea00081004ff */
[----:B------:R-:W-:Y:S01]  /*2b20*/  IMAD.U32 R6, RZ, RZ, UR7 ;  /* 0x00000007ff067e24 */ /* 0x000fe2000f8e00ff */
[----:B------:R-:W3:Y:S04]  /*2b30*/  SYNCS.PHASECHK.TRANS64.TRYWAIT P0, [UR4+0x70], R5 ;  /* 0x00007005ff0075a7 */ /* 0x000ee80008001104 */
[----:B------:R-:W-:Y:S01]  /*2b40*/  PRMT R6, R0, 0x654, R6 ;  /* 0x0000065400067816 */ /* 0x000fe20000000006 */
[----:B--23--:R-:W-:Y:S06]  /*2b50*/  @!P0 BRA `(.L_x_48) ;  /* 0x0000004c00e48947 */ /* 0x00cfec0003800000 */
.L_x_121:
[----:B------:R-:W-:Y:S01]  /*2b60*/  ULEA UR8, UR5, UR6, 0x4 ;  /* 0x0000000605087291 */ /* 0x000fe2000f8e20ff */
[----:B------:R-:W-:Y:S01]  /*2b70*/  SEL R3, R6, R3, !P2 ;  /* 0x0000000306037207 */ /* 0x000fe20005000000 */
[----:B------:R-:W-:Y:S01]  /*2b80*/  UIADD3 UR9, UPT, UPT, UR4, 0x60, URZ ;  /* 0x0000006004097890 */ /* 0x000fe2000fffe0ff */
[----:B--2---:R-:W-:Y:S01]  /*2b90*/  LEA R2, R11, UR6, 0x3 ;  /* 0x000000060b027c11 */ /* 0x004fe2000f8e18ff */
[----:B------:R-:W-:Y:S01]  /*2ba0*/  UIADD3 UR8, UPT, UPT, UR8, 0xf0, URZ ;  /* 0x000000f008087890 */ /* 0x000fe2000fffe0ff */
[----:B------:R2:W-:Y:S01]  /*2bb0*/  @!P2 SYNCS.ARRIVE.TRANS64.RED RZ, [R3+URZ], R4 ;  /* 0x0000000403ffa9a7 */ /* 0x0005e200080004ff */
[----:B------:R-:W-:Y:S01]  /*2bc0*/  UIADD3 UR4, UPT, UPT, UR5, 0x1, URZ ;  /* 0x0000000105047890 */ /* 0x000fe2000fffe0ff */
[----:B------:R-:W-:-:S03]  /*2bd0*/  VIADD R8, R8, 0x1 ;  /* 0x0000000108087836 */ /* 0x000fc60000000000 */
[----:B------:R-:W-:Y:S02]  /*2be0*/  UISETP.NE.AND UP0, UPT, UR4, 0x2, UPT ;  /* 0x000000020400788c */ /* 0x000fe4000bf05270 */
[----:B------:R-:W-:Y:S01]  /*2bf0*/  ISETP.NE.AND P0, PT, R8, 0x2, PT ;  /* 0x000000020800780c */ /* 0x000fe20003f05270 */
[----:B------:R-:W-:Y:S06]  /*2c00*/  UGETNEXTWORKID.BROADCAST [UR8], [UR9] ;  /* 0x00000000080073ca */ /* 0x000fec0008000100 */
[----:B------:R-:W-:Y:S02]  /*2c10*/  USEL UR7, URZ, 0x1, UP0 ;  /* 0x00000001ff077887 */ /* 0x000fe40008000000 */
[----:B------:R-:W-:-:S04]  /*2c20*/  USEL UR5, UR4, URZ, UP0 ;  /* 0x000000ff04057287 */ /* 0x000fc80008000000 */
[----:B------:R-:W-:Y:S02]  /*2c30*/  LOP3.LUT R12, R12, UR7, RZ, 0x3c, !PT ;  /* 0x000000070c0c7c12 */ /* 0x000fe4000f8e3cff */
[----:B--2---:R-:W-:-:S04]  /*2c40*/  SHF.L.U32 R4, R10, 0x1f, RZ ;  /* 0x0000001f0a047819 */ /* 0x004fc800000006ff */
[----:B------:R-:W2:Y:S02]  /*2c50*/  SYNCS.PHASECHK.TRANS64.TRYWAIT P1, [R2+URZ+0x60], R4 ;  /* 0x00006004020075a7 */ /* 0x000ea400080211ff */
[----:B--2---:R-:W-:Y:S05]  /*2c60*/  @!P1 BRA `(.L_x_49) ;  /* 0x0000004c00b89947 */ /* 0x004fea0003800000 */
.L_x_122:
[C---:B--2---:R-:W-:Y:S01]  /*2c70*/  LEA R4, R11.reuse, UR6, 0x4 ;  /* 0x000000060b047c11 */ /* 0x044fe2000f8e20ff */
[----:B------:R-:W-:Y:S01]  /*2c80*/  VIADD R2, R2, 0x70 ;  /* 0x0000007002027836 */ /* 0x000fe20000000000 */
[----:B------:R-:W-:Y:S01]  /*2c90*/  SEL R8, R8, RZ, P0 ;  /* 0x000000ff08087207 */ /* 0x000fe20000000000 */
[----:B------:R-:W-:-:S03]  /*2ca0*/  VIADD R11, R11, 0x1 ;  /* 0x000000010b0b7836 */ /* 0x000fc60000000000 */
[----:B------:R-:W2:Y:S01]  /*2cb0*/  LDS.128 R4, [R4+0xf0] ;  /* 0x0000f00004047984 */ /* 0x000ea20000000c00 */
[----:B------:R-:W-:Y:S02]  /*2cc0*/  PRMT R2, RZ, 0x654, R2 ;  /* 0x00000654ff027816 */ /* 0x000fe40000000002 */
[C---:B------:R-:W-:Y:S01]  /*2cd0*/  ISETP.NE.AND P1, PT, R11.reuse, 0x2, PT ;  /* 0x000000020b00780c */ /* 0x040fe20003f25270 */
[----:B------:R-:W-:Y:S01]  /*2ce0*/  @!PT LDS RZ, [RZ] ;  /* 0x00000000fffff984 */ /* 0x000fe20000000800 */
[----:B------:R-:W-:Y:S01]  /*2cf0*/  @!PT LDS RZ, [RZ] ;  /* 0x00000000fffff984 */ /* 0x000fe20000000800 */
[----:B------:R-:W-:Y:S01]  /*2d00*/  @!PT LDS RZ, [RZ] ;  /* 0x00000000fffff984 */ /* 0x000fe20000000800 */
[----:B------:R-:W-:Y:S01]  /*2d10*/  @!PT LDS RZ, [RZ] ;  /* 0x00000000fffff984 */ /* 0x000fe20000000800 */
[----:B------:R3:W-:Y:S06]  /*2d20*/  MEMBAR.ALL.CTA ;  /* 0x0000000000007992 */ /* 0x0007ec0000008000 */
[----:B---3--:R-:W3:Y:S01]  /*2d30*/  FENCE.VIEW.ASYNC.S ;  /* 0x00000000000073c6 */ /* 0x008ee20000000000 */
[----:B------:R-:W-:Y:S01]  /*2d40*/  SEL R11, R11, RZ, P1 ;  /* 0x000000ff0b0b7207 */ /* 0x000fe20000800000 */
[----:B---3--:R3:W-:Y:S01]  /*2d50*/  SYNCS.ARRIVE.TRANS64.RED.A1T0 RZ, [R2+URZ], RZ ;  /* 0x000000ff02ff79a7 */ /* 0x0087e200081004ff */
[----:B--2---:R-:W-:-:S02]  /*2d60*/  LOP3.LUT P3, RZ, R6, 0x1, RZ, 0xc0, !PT ;  /* 0x0000000106ff7812 */ /* 0x004fc4000786c0ff */
[----:B------:R-:W-:-:S04]  /*2d70*/  SEL R4, RZ, 0x1, P1 ;  /* 0x00000001ff047807 */ /* 0x000fc80000800000 */
[----:B------:R-:W-:Y:S02]  /*2d80*/  LOP3.LUT R10, R10, R4, RZ, 0x3c, !PT ;  /* 0x000000040a0a7212 */ /* 0x000fe400078e3cff */
[----:B---3--:R-:W-:-:S04]  /*2d90*/  SEL R2, RZ, 0x1, P0 ;  /* 0x00000001ff027807 */ /* 0x008fc80000000000 */
[----:B------:R-:W-:Y:S01]  /*2da0*/  LOP3.LUT R9, R9, R2, RZ, 0x3c, !PT ;  /* 0x0000000209097212 */ /* 0x000fe200078e3cff */
[----:B------:R-:W-:Y:S06]  /*2db0*/  @P3 BRA `(.L_x_50) ;  /* 0xfffffffc002c3947 */ /* 0x000fec000383ffff */
[----:B------:R-:W-:Y:S01]  /*2dc0*/  ULEA UR4, UR5, UR6, 0x3 ;  /* 0x0000000605047291 */ /* 0x000fe2000f8e18ff */
[----:B------:R-:W-:-:S08]  /*2dd0*/  SHF.L.U32 R2, R12, 0x1f, RZ ;  /* 0x0000001f0c027819 */ /* 0x000fd000000006ff */
[----:B------:R-:W2:Y:S02]  /*2de0*/  SYNCS.PHASECHK.TRANS64 P0, [UR4+0x70], R2 ;  /* 0x00007002ff0075a7 */ /* 0x000ea40008001004 */
[----:B--2---:R-:W-:Y:S05]  /*2df0*/  @P0 BRA `(.L_x_51) ;  /* 0x0000000000080947 */ /* 0x004fea0003800000 */
[----:B------:R-:W2:Y:S02]  /*2e00*/  SYNCS.PHASECHK.TRANS64.TRYWAIT P0, [UR4+0x70], R2 ;  /* 0x00007002ff0075a7 */ /* 0x000ea40008001104 */
[----:B--2---:R-:W-:Y:S05]  /*2e10*/  @!P0 BRA `(.L_x_52) ;  /* 0x0000004c00608947 */ /* 0x004fea0003800000 */
.L_x_51:
[----:B------:R-:W-:-:S04]  /*2e20*/  UIADD3 UR7, UPT, UPT, UR5, 0x1, URZ ;  /* 0x0000000105077890 */ /* 0x000fc8000fffe0ff */
[----:B------:R-:W-:-:S04]  /*2e30*/  UISETP.NE.AND UP0, UPT, UR7, 0x2, UPT ;  /* 0x000000020700788c */ /* 0x000fc8000bf05270 */
[----:B------:R-:W-:Y:S02]  /*2e40*/  USEL UR8, URZ, 0x1, UP0 ;  /* 0x00000001ff087887 */ /* 0x000fe40008000000 */
[----:B------:R-:W-:-:S04]  /*2e50*/  USEL UR7, UR7, URZ, UP0 ;  /* 0x000000ff07077287 */ /* 0x000fc80008000000 */
[----:B------:R-:W-:Y:S01]  /*2e60*/  ULEA UR7, UR7, UR6, 0x3 ;  /* 0x0000000607077291 */ /* 0x000fe2000f8e18ff */
[----:B--2---:R-:W-:-:S04]  /*2e70*/  LOP3.LUT R2, R12, UR8, RZ, 0x3c, !PT ;  /* 0x000000080c027c12 */ /* 0x004fc8000f8e3cff */
[----:B------:R-:W-:-:S04]  /*2e80*/  SHF.L.U32 R0, R2, 0x1f, RZ ;  /* 0x0000001f02007819 */ /* 0x000fc800000006ff */
[----:B------:R-:W2:Y:S02]  /*2e90*/  SYNCS.PHASECHK.TRANS64 P0, [UR7+0x70], R0 ;  /* 0x00007000ff0075a7 */ /* 0x000ea40008001007 */
[----:B-12---:R-:W-:Y:S05]  /*2ea0*/  @P0 EXIT ;  /* 0x000000000000094d */ /* 0x006fea0003800000 */
[----:B------:R-:W-:Y:S02]  /*2eb0*/  SHF.L.U32 R2, R2, 0x1f, RZ ;  /* 0x0000001f02027819 */ /* 0x000fe400000006ff */
[----:B------:R-:W-:-:S07]  /*2ec0*/  MOV R0, UR7 ;  /* 0x0000000700007c02 */ /* 0x000fce0008000f00 */
.L_x_53:
[----:B-1----:R1:W2:Y:S02]  /*2ed0*/  SYNCS.PHASECHK.TRANS64.TRYWAIT P0, [R0+URZ+0x70], R2 ;  /* 0x00007002000075a7 */ /* 0x0022a400080011ff */
[----:B--2---:R-:W-:Y:S05]  /*2ee0*/  @!P0 NANOSLEEP.SYNCS 0x989680 ;  /* 0x009896800000895d */ /* 0x004fea0003900000 */
[----:B------:R-:W2:Y:S02]  /*2ef0*/  @!P0 SYNCS.PHASECHK.TRANS64 P0, [R0+URZ+0x70], R2 ;  /* 0x00007002000085a7 */ /* 0x000ea400080010ff */
[----:B--2---:R-:W-:Y:S05]  /*2f00*/  @P0 EXIT ;  /* 0x000000000000094d */ /* 0x004fea0003800000 */
[----:B------:R-:W-:Y:S05]  /*2f10*/  BRA `(.L_x_53) ;  /* 0xfffffffc00ec7947 */ /* 0x000fea000383ffff */
.L_x_46:
[----:B------:R-:W-:Y:S05]  /*2f20*/  BRA.U UP4, `(.L_x_54) ;  /* 0x0000000d049c7547 */ /* 0x000fea000b800000 */
[----:B------:R-:W-:Y:S01]  /*2f30*/  UMOV UR4, 0x40 ;  /* 0x0000004000047882 */ /* 0x000fe20000000000 */
[----:B------:R-:W-:Y:S01]  /*2f40*/  NOP ;  /* 0x0000000000007918 */ /* 0x000fe20000000000 */
[----:B------:R-:W-:Y:S01]  /*2f50*/  ULEA UR5, UR45, UR4, 0x18 ;  /* 0x000000042d057291 */ /* 0x000fe2000f8ec0ff */
[----:B------:R-:W-:Y:S02]  /*2f60*/  UMOV UR6, 0x400 ;  /* 0x0000040000067882 */ /* 0x000fe40000000000 */
[----:B------:R-:W-:-:S06]  /*2f70*/  ULEA UR6, UR45, UR6, 0x18 ;  /* 0x000000062d067291 */ /* 0x000fcc000f8ec0ff */
[----:B------:R-:W2:Y:S02]  /*2f80*/  LDS.U8 R0, [UR5+0x1c] ;  /* 0x00001c05ff007984 */ /* 0x000ea40008000000 */
[----:B--2---:R-:W-:-:S13]  /*2f90*/  ISETP.NE.AND P0, PT, R0, RZ, PT ;  /* 0x000000ff0000720c */ /* 0x004fda0003f05270 */
[----:B------:R-:W-:Y:S05]  /*2fa0*/  @P0 BRA `(.L_x_55) ;  /* 0x0000000000580947 */ /* 0x000fea0003800000 */
[----:B------:R-:W-:-:S13]  /*2fb0*/  ELECT P0, URZ, PT ;  /* 0x0000000000ff782f */ /* 0x000fda0003800000 */
[----:B------:R-:W-:Y:S05]  /*2fc0*/  @!P0 BRA `(.L_x_56) ;  /* 0x0000000000608947 */ /* 0x000fea0003800000 */
[----:B------:R-:W-:Y:S01]  /*2fd0*/  UMOV UR4, 0x10 ;  /* 0x0000001000047882 */ /* 0x000fe20000000000 */
[----:B------:R-:W-:Y:S01]  /*2fe0*/  HFMA2 R0, -RZ, RZ, 0, 5.9604644775390625e-08 ;  /* 0x00000001ff007431 */ /* 0x000fe200000001ff */
[----:B------:R-:W-:-:S03]  /*2ff0*/  MOV R3, 0xffff ;  /* 0x0000ffff00037802 */ /* 0x000fc60000000f00 */
[----:B------:R-:W-:Y:S04]  /*3000*/  DEPBAR.LE SB2, 0x36 ;  /* 0x0000ad800000791a */ /* 0x000fe80000000000 */
[----:B------:R-:W2:Y:S02]  /*3010*/  UTCATOMSWS.FIND_AND_SET.ALIGN UP0, UR4, UR4 ;  /* 0x00000004000475e3 */ /* 0x000ea40008000800 */
[----:B--2---:R-:W-:Y:S01]  /*3020*/  MOV R4, UR4 ;  /* 0x0000000400047c02 */ /* 0x004fe20008000f00 */
[----:B------:R-:W-:Y:S06]  /*3030*/  BRA.U UP0, `(.L_x_57) ;  /* 0x0000000100187547 */ /* 0x000fec000b800000 */
.L_x_58:
[----:B------:R-:W-:Y:S05]  /*3040*/  NANOSLEEP 0x64 ;  /* 0x000000640000795d */ /* 0x000fea0003800000 */
[----:B------:R-:W-:-:S05]  /*3050*/  UMOV UR4, 0x10 ;  /* 0x0000001000047882 */ /* 0x000fca0000000000 */
[----:B------:R-:W-:Y:S04]  /*3060*/  DEPBAR.LE SB2, 0x36 ;  /* 0x0000ad800000791a */ /* 0x000fe80000000000 */
[----:B------:R-:W2:Y:S02]  /*3070*/  UTCATOMSWS.FIND_AND_SET.ALIGN UP0, UR4, UR4 ;  /* 0x00000004000475e3 */ /* 0x000ea40008000800 */
[----:B--2---:R-:W-:Y:S01]  /*3080*/  MOV R4, UR4 ;  /* 0x0000000400047c02 */ /* 0x004fe20008000f00 */
[----:B------:R-:W-:Y:S05]  /*3090*/  BRA.U !UP0, `(.L_x_58) ;  /* 0xfffffffd08e87547 */ /* 0x000fea000b83ffff */
.L_x_57:
[-C--:B------:R-:W-:Y:S02]  /*30a0*/  SHF.L.U32 R3, R3, R4.reuse, RZ ;  /* 0x0000000403037219 */ /* 0x080fe400000006ff */
[----:B------:R-:W-:Y:S01]  /*30b0*/  SHF.L.U32 R0, R0, R4, RZ ;  /* 0x0000000400007219 */ /* 0x000fe200000006ff */
[----:B------:R-:W-:Y:S02]  /*30c0*/  IMAD.SHL.U32 R4, R4, 0x20, RZ ;  /* 0x0000002004047824 */ /* 0x000fe400078e00ff */
[----:B------:R2:W-:Y:S04]  /*30d0*/  ATOMS.OR RZ, [UR5+0x14], R3 ;  /* 0x00001403ffff798c */ /* 0x0005e8000b000005 */
[----:B------:R2:W-:Y:S04]  /*30e0*/  ATOMS.OR RZ, [UR5+0x18], R0 ;  /* 0x00001800ffff798c */ /* 0x0005e8000b000005 */
[----:B------:R2:W-:Y:S01]  /*30f0*/  STS [UR6+0x110], R4 ;  /* 0x00011004ff007988 */ /* 0x0005e20008000806 */
[----:B------:R-:W-:Y:S05]  /*3100*/  BRA `(.L_x_56) ;  /* 0x0000000000107947 */ /* 0x000fea0003800000 */
.L_x_55:
[----:B------:R-:W-:Y:S02]  /*3110*/  MOV R0, 0xffffffff ;  /* 0xffffffff00007802 */ /* 0x000fe40000000f00 */
[----:B------:R-:W-:-:S03]  /*3120*/  MOV R4, 0x3150 ;  /* 0x0000315000047802 */ /* 0x000fc60000000f00 */
[----:B------:R2:W-:Y:S04]  /*3130*/  STS [UR6+0x110], R0 ;  /* 0x00011000ff007988 */ /* 0x0005e80008000806 */
[----:B-12--5:R-:W-:Y:S05]  /*3140*/  CALL.REL.NOINC `($__internal_1_$__cuda_sm10x_tcgen05_guardrail_trap_phase_invalid_during_alloc) ;  /* 0x0000005000207944 */ /* 0x026fea0003c00000 */
.L_x_56:
[----:B------:R-:W-:Y:S05]  /*3150*/  WARPSYNC.ALL ;  /* 0x0000000000007948 */ /* 0x000fea0003800000 */
[----:B------:R-:W3:Y:S01]  /*3160*/  S2UR UR4, SR_CgaCtaId ;  /* 0x00000000000479c3 */ /* 0x000ee20000008800 */
[----:B------:R-:W-:Y:S01]  /*3170*/  UMOV UR17, 0x400 ;  /* 0x0000040000117882 */ /* 0x000fe20000000000 */
[----:B------:R-:W-:-:S06]  /*3180*/  NOP ;  /* 0x0000000000007918 */ /* 0x000fcc0000000000 */
[----:B------:R-:W-:Y:S06]  /*3190*/  BAR.ARV 0x6, 0xa0 ;  /* 0x0182800000007b1d */ /* 0x000fec0000002000 */
[----:B------:R-:W4:Y:S01]  /*31a0*/  LDCU UR5, c[0x0][0x38c] ;  /* 0x00007180ff0577ac */ /* 0x000f220008000800 */
[----:B------:R-:W-:Y:S01]  /*31b0*/  LOP3.LUT R2, R2, 0xffff, RZ, 0xc0, !PT ;  /* 0x0000ffff02027812 */ /* 0x000fe200078ec0ff */
[----:B------:R-:W-:Y:S01]  /*31c0*/  IMAD.MOV.U32 R11, RZ, RZ, 0x1 ;  /* 0x00000001ff0b7424 */ /* 0x000fe200078e00ff */
[----:B------:R-:W-:Y:S01]  /*31d0*/  CS2R R8, SRZ ;  /* 0x0000000000087805 */ /* 0x000fe2000001ff00 */
[----:B------:R-:W1:Y:S01]  /*31e0*/  LDCU UR8, c[0x0][0x38c] ;  /* 0x00007180ff0877ac */ /* 0x000e620008000800 */
[----:B------:R-:W-:Y:S01]  /*31f0*/  R2UR UR19, R2 ;  /* 0x00000000021372ca */ /* 0x000fe200000e0000 */
[----:B------:R-:W-:Y:S01]  /*3200*/  IMAD.MOV.U32 R10, RZ, RZ, RZ ;  /* 0x000000ffff0a7224 */ /* 0x000fe200078e00ff */
[----:B------:R-:W-:Y:S01]  /*3210*/  UMOV UR22, URZ ;  /* 0x000000ff00167c82 */ /* 0x000fe20008000000 */
[----:B------:R-:W-:Y:S01]  /*3220*/  UMOV UR14, URZ ;  /* 0x000000ff000e7c82 */ /* 0x000fe20008000000 */
[----:B---3--:R-:W-:Y:S01]  /*3230*/  ULEA UR17, UR4, UR17, 0x18 ;  /* 0x0000001104117291 */ /* 0x008fe2000f8ec0ff */
[----:B------:R-:W-:Y:S01]  /*3240*/  UMOV UR26, 0x0 ;  /* 0x00000000001a7882 */ /* 0x000fe20000000000 */
[----:B------:R-:W-:-:S02]  /*3250*/  UMOV UR27, 0x42004a0 ;  /* 0x042004a0001b7882 */ /* 0x000fc40000000000 */
[----:B------:R-:W-:Y:S02]  /*3260*/  UIADD3 UR6, UPT, UPT, UR17, 0x4400, URZ ;  /* 0x0000440011067890 */ /* 0x000fe4000fffe0ff */
[----:B------:R-:W-:Y:S02]  /*3270*/  UIADD3 UR7, UPT, UPT, UR17, 0x7400, URZ ;  /* 0x0000740011077890 */ /* 0x000fe4000fffe0ff */
[----:B----4-:R-:W-:Y:S01]  /*3280*/  UIADD3 UR5, UPT, UPT, UR5, 0x3f, URZ ;  /* 0x0000003f05057890 */ /* 0x010fe2000fffe0ff */
[----:B--2---:R-:W2:Y:S01]  /*3290*/  LDS R0, [UR17+0x110] ;  /* 0x00011011ff007984 */ /* 0x004ea20008000800 */
[----:B------:R-:W-:Y:S02]  /*32a0*/  USHF.R.U32.HI UR6, URZ, 0x4, UR6 ;  /* 0x00000004ff067899 */ /* 0x000fe40008011606 */
[----:B------:R-:W-:Y:S02]  /*32b0*/  USHF.R.S32.HI UR4, URZ, 0x1f, UR5 ;  /* 0x0000001fff047899 */ /* 0x000fe40008011405 */
[----:B------:R-:W-:-:S02]  /*32c0*/  ULOP3.LUT UR6, UR6, 0x3fff, URZ, 0xc0, !UPT ;  /* 0x00003fff06067892 */ /* 0x000fc4000f8ec0ff */
[----:B------:R-:W-:Y:S02]  /*32d0*/  ULEA.HI UR4, UR4, UR5, URZ, 0x6 ;  /* 0x0000000504047291 */ /* 0x000fe4000f8f30ff */
[----:B------:R-:W-:Y:S02]  /*32e0*/  USHF.R.U32.HI UR5, URZ, 0x4, UR7 ;  /* 0x00000004ff057899 */ /* 0x000fe40008011607 */
[----:B------:R-:W-:Y:S02]  /*32f0*/  USHF.R.S32.HI UR28, URZ, 0x6, UR4 ;  /* 0x00000006ff1c7899 */ /* 0x000fe40008011404 */
[----:B------:R-:W-:Y:S02]  /*3300*/  ULOP3.LUT UR5, UR5, 0x3fff, URZ, 0xc0, !UPT ;  /* 0x00003fff05057892 */ /* 0x000fe4000f8ec0ff */
[----:B------:R-:W-:Y:S02]  /*3310*/  UISETP.LT.AND UP0, UPT, UR28, 0x1, UPT ;  /* 0x000000011c00788c */ /* 0x000fe4000bf01270 */
[----:B------:R-:W-:-:S02]  /*3320*/  ULOP3.LUT UR20, UR6, 0x10000, URZ, 0xfc, !UPT ;  /* 0x0001000006147892 */ /* 0x000fc4000f8efcff */
[----:B------:R-:W-:Y:S02]  /*3330*/  USEL UR29, UR28, 0x1, !UP0 ;  /* 0x000000011c1d7887 */ /* 0x000fe4000c000000 */
[----:B------:R-:W-:Y:S02]  /*3340*/  ULOP3.LUT UR21, UR5, 0x10000, URZ, 0xfc, !UPT ;  /* 0x0001000005157892 */ /* 0x000fe4000f8efcff */
[----:B------:R-:W-:Y:S02]  /*3350*/  UIADD3 UR29, UPT, UPT, -UR29, URZ, URZ ;  /* 0x000000ff1d1d7290 */ /* 0x000fe4000fffe1ff */
[----:B-1----:R-:W-:Y:S01]  /*3360*/  UISETP.GE.AND UP4, UPT, UR8, 0x1, UPT ;  /* 0x000000010800788c */ /* 0x002fe2000bf86270 */
[----:B------:R-:W-:Y:S01]  /*3370*/  UMOV UR24, 0x0 ;  /* 0x0000000000187882 */ /* 0x000fe20000000000 */
[----:B------:R-:W-:Y:S01]  /*3380*/  UMOV UR25, 0x42004a0 ;  /* 0x042004a000197882 */ /* 0x000fe20000000000 */
[----:B--2---:R-:W-:-:S15]  /*3390*/  R2UR UR30, R0 ;  /* 0x00000000001e72ca */ /* 0x004fde00000e0000 */
.L_x_65:
[----:B------:R-:W-:Y:S02]  /*33a0*/  LEA R0, R10, UR17, 0x3 ;  /* 0x000000110a007c11 */ /* 0x000fe4000f8e18ff */
[----:B------:R-:W-:Y:S02]  /*33b0*/  SHF.L.U32 R2, R9, 0x1f, RZ ;  /* 0x0000001f09027819 */ /* 0x000fe400000006ff */
[----:B------:R-:W-:Y:S01]  /*33c0*/  PLOP3.LUT P0, PT, PT, PT, UP4, 0x80, 0x8 ;  /* 0x000000000008781c */ /* 0x000fe20003f0f048 */
[----:B------:R-:W-:Y:S01]  /*33d0*/  VIADD R3, R0, 0x70 ;  /* 0x0000007000037836 */ /* 0x000fe20000000000 */
[----:B-1----:R-:W1:Y:S02]  /*33e0*/  SYNCS.PHASECHK.TRANS64.TRYWAIT P1, [R0+URZ+0x60], R2 ;  /* 0x00006002000075a7 */ /* 0x002e6400080211ff */
[----:B-1-3--:R-:W-:Y:S09]  /*33f0*/  @!P1 BRA `(.L_x_59) ;  /* 0x0000004800009947 */ /* 0x00aff20003800000 */
.L_x_124:
[----:B------:R-:W-:Y:S01]  /*3400*/  LEA R4, R10, UR17, 0x4 ;  /* 0x000000110a047c11 */ /* 0x000fe2000f8e20ff */
[----:B------:R-:W-:Y:S01]  /*3410*/  @UP4 ULEA UR4, UR14, UR17, 0x3 ;  /* 0x000000110e044291 */ /* 0x000fe2000f8e18ff */
[----:B------:R-:W-:Y:S01]  /*3420*/  PLOP3.LUT P2, PT, PT, PT, PT, 0x80, 0x8 ;  /* 0x000000000008781c */ /* 0x000fe20003f4f070 */
[----:B------:R-:W-:Y:S01]  /*3430*/  ULEA UR23, UR22, UR17, 0x3 ;  /* 0x0000001116177291 */ /* 0x000fe2000f8e18ff */
[----:B------:R-:W-:Y:S02]  /*3440*/  PRMT R3, RZ, 0x654, R3 ;  /* 0x00000654ff037816 */ /* 0x000fe40000000003 */
[----:B------:R-:W2:Y:S01]  /*3450*/  LDS.128 R4, [R4+0xf0] ;  /* 0x0000f00004047984 */ /* 0x000ea20000000c00 */
[----:B-1----:R-:W-:Y:S02]  /*3460*/  @P0 SHF.L.U32 R2, R8, 0x1f, RZ ;  /* 0x0000001f08020819 */ /* 0x002fe400000006ff */
[----:B------:R-:W-:Y:S01]  /*3470*/  SHF.L.U32 R0, R11, 0x1f, RZ ;  /* 0x0000001f0b007819 */ /* 0x000fe200000006ff */
[----:B------:R-:W-:Y:S01]  /*3480*/  @!PT LDS RZ, [RZ] ;  /* 0x00000000fffff984 */ /* 0x000fe20000000800 */
[----:B------:R-:W-:Y:S01]  /*3490*/  @!PT LDS RZ, [RZ] ;  /* 0x00000000fffff984 */ /* 0x000fe20000000800 */
[----:B------:R-:W-:Y:S01]  /*34a0*/  @!PT LDS RZ, [RZ] ;  /* 0x00000000fffff984 */ /* 0x000fe20000000800 */
[----:B------:R-:W-:Y:S01]  /*34b0*/  @!PT LDS RZ, [RZ] ;  /* 0x00000000fffff984 */ /* 0x000fe20000000800 */
[----:B------:R1:W-:Y:S06]  /*34c0*/  MEMBAR.ALL.CTA ;  /* 0x0000000000007992 */ /* 0x0003ec0000008000 */
[----:B-1----:R-:W1:Y:S02]  /*34d0*/  FENCE.VIEW.ASYNC.S ;  /* 0x00000000000073c6 */ /* 0x002e640000000000 */
[----:B-1----:R1:W-:Y:S01]  /*34e0*/  SYNCS.ARRIVE.TRANS64.RED.A1T0 RZ, [R3+URZ], RZ ;  /* 0x000000ff03ff79a7 */ /* 0x0023e200081004ff */
[----:B------:R1:W3:Y:S01]  /*34f0*/  @P0 SYNCS.PHASECHK.TRANS64.TRYWAIT P2, [UR4], R2 ;  /* 0x00000002ff0005a7 */ /* 0x0002e20008041104 */
[----:B------:R-:W-:Y:S01]  /*3500*/  ULEA.HI UR4, UR22, UR22, URZ, 0x1 ;  /* 0x0000001616047291 */ /* 0x000fe2000f8f08ff */
[----:B--2---:R-:W-:-:S03]  /*3510*/  LOP3.LUT P1, RZ, R6, 0x1, RZ, 0xc0, !PT ;  /* 0x0000000106ff7812 */ /* 0x004fc6000782c0ff */
[----:B------:R-:W-:Y:S02]  /*3520*/  USHF.L.U32 UR18, UR4, 0x6, URZ ;  /* 0x0000000604127899 */ /* 0x000fe400080006ff */
[----:B------:R-:W-:Y:S02]  /*3530*/  ULOP3.LUT UR4, UR4, 0xffe, URZ, 0xc0, !UPT ;  /* 0x00000ffe04047892 */ /* 0x000fe4000f8ec0ff */
[----:B------:R-:W-:Y:S02]  /*3540*/  ULOP3.LUT UR18, UR18, 0xffffff80, URZ, 0xc0, !UPT ;  /* 0xffffff8012127892 */ /* 0x000fe4000f8ec0ff */
[----:B------:R-:W-:Y:S02]  /*3550*/  UIADD3 UR4, UPT, UPT, -UR4, UR22, URZ ;  /* 0x0000001604047290 */ /* 0x000fe4000fffe1ff */
[----:B------:R-:W-:Y:S01]  /*3560*/  UIADD3 UR18, UPT, UPT, UR30, UR18, URZ ;  /* 0x000000121e127290 */ /* 0x000fe2000fffe0ff */
[----:B------:R-:W2:Y:S03]  /*3570*/  SYNCS.PHASECHK.TRANS64.TRYWAIT P0, [UR23+0xa0], R0 ;  /* 0x0000a000ff0075a7 */ /* 0x000ea60008001117 */
[----:B------:R-:W-:Y:S01]  /*3580*/  ULEA UR18, UR4, UR18, 0x14 ;  /* 0x0000001204127291 */ /* 0x000fe2000f8ea0ff */
[----:B-123--:R-:W-:Y:S11]  /*3590*/  @!P0 BRA `(.L_x_60) ;  /* 0x0000004400ac8947 */ /* 0x00eff60003800000 */
.L_x_126:
[----:B------:R-:W-:Y:S01]  /*35a0*/  IADD3 R10, PT, PT, R10, 0x1, RZ ;  /* 0x000000010a0a7810 */ /* 0x000fe20007ffe0ff */
[----:B------:R-:W-:Y:S06]  /*35b0*/  BRA.U !UP4, `(.L_x_61) ;  /* 0x000000010c987547 */ /* 0x000fec000b800000 */
[----:B------:R-:W-:Y:S01]  /*35c0*/  UPLOP3.LUT UP2, UPT, UPT, UPT, UPT, 0x40, 0x4 ;  /* 0x000000000004789c */ /* 0x000fe20003f4e870 */
[----:B------:R-:W-:Y:S01]  /*35d0*/  UMOV UR16, UR29 ;  /* 0x0000001d00107c82 */ /* 0x000fe20008000000 */
[----:B------:R-:W-:Y:S01]  /*35e0*/  UMOV UR15, UR28 ;  /* 0x0000001c000f7c82 */ /* 0x000fe20008000000 */
[----:B------:R-:W-:-:S08]  /*35f0*/  UMOV UR6, UR14 ;  /* 0x0000000e00067c82 */ /* 0x000fd00008000000 */
.L_x_64:
[----:B------:R-:W-:Y:S02]  /*3600*/  UIADD3 UR16, UPT, UPT, UR16, 0x1, URZ ;  /* 0x0000000110107890 */ /* 0x000fe4000fffe0ff */
[----:B--2---:R-:W-:Y:S02]  /*3610*/  ULEA UR5, UR6, UR17, 0x3 ;  /* 0x0000001106057291 */ /* 0x004fe4000f8e18ff */
[----:B------:R-:W-:Y:S01]  /*3620*/  UISETP.NE.AND UP3, UPT, UR16, URZ, UPT ;  /* 0x000000ff1000728c */ /* 0x000fe2000bf65270 */
[----:B---3--:R-:W-:Y:S10]  /*3630*/  @P2 BRA `(.L_x_62) ;  /* 0x00000000000c2947 */ /* 0x008ff40003800000 */
[----:B-1----:R-:W-:Y:S04]  /*3640*/  SHF.L.U32 R2, R8, 0x1f, RZ ;  /* 0x0000001f08027819 */ /* 0x002fe800000006ff */
[----:B------:R-:W1:Y:S02]  /*3650*/  SYNCS.PHASECHK.TRANS64.TRYWAIT P0, [UR5], R2 ;  /* 0x00000002ff0075a7 */ /* 0x000e640008001105 */
[----:B-1----:R-:W-:Y:S05]  /*3660*/  @!P0 BRA `(.L_x_63) ;  /* 0x0000004400908947 */ /* 0x002fea0003800000 */
.L_x_62:
[----:B------:R-:W-:Y:S01]  /*3670*/  UISETP.NE.AND UP0, UPT, UR15, 0x1, UPT ;  /* 0x000000010f00788c */ /* 0x000fe2000bf05270 */
[----:B------:R-:W-:Y:S01]  /*3680*/  PLOP3.LUT P2, PT, PT, PT, PT, 0x80, 0x8 ;  /* 0x000000000008781c */ /* 0x000fe20003f4f070 */
[----:B------:R-:W-:Y:S02]  /*3690*/  UIADD3 UR4, UPT, UPT, UR6, 0x1, URZ ;  /* 0x0000000106047890 */ /* 0x000fe4000fffe0ff */
[----:B------:R-:W-:Y:S02]  /*36a0*/  ULEA UR12, UR6, UR21, 0x9 ;  /* 0x00000015060c7291 */ /* 0x000fe4000f8e48ff */
[----:B------:R-:W-:Y:S01]  /*36b0*/  UISETP.NE.AND UP1, UPT, UR4, 0x3, UPT ;  /* 0x000000030400788c */ /* 0x000fe2000bf25270 */
[----:B------:R-:W-:Y:S01]  /*36c0*/  PLOP3.LUT P0, PT, PT, PT, UP0, 0x80, 0x8 ;  /* 0x000000000008781c */ /* 0x000fe20003f0f008 */
[----:B------:R-:W-:Y:S02]  /*36d0*/  UIADD3 UR10, UPT, UPT, UR12, 0x2, URZ ;  /* 0x000000020c0a7890 */ /* 0x000fe4000fffe0ff */
[----:B------:R-:W-:Y:S02]  /*36e0*/  USEL UR7, URZ, 0x1, UP1 ;  /* 0x00000001ff077887 */ /* 0x000fe40008800000 */
[----:B------:R-:W-:Y:S02]  /*36f0*/  USEL UR14, UR4, URZ, UP1 ;  /* 0x000000ff040e7287 */ /* 0x000fe40008800000 */
[----:B------:R-:W-:Y:S02]  /*3700*/  UIADD3 UR15, UPT, UPT, UR15, -0x1, URZ ;  /* 0xffffffff0f0f7890 */ /* 0x000fe4000fffe0ff */
[----:B------:R-:W-:Y:S01]  /*3710*/  @UP0 ULEA UR4, UR14, UR17, 0x3 ;  /* 0x000000110e040291 */ /* 0x000fe2000f8e18ff */
[----:B------:R-:W-:Y:S01]  /*3720*/  LOP3.LUT R8, R8, UR7, RZ, 0x3c, !PT ;  /* 0x0000000708087c12 */ /* 0x000fe2000f8e3cff */
[----:B------:R-:W-:Y:S01]  /*3730*/  UIADD3 UR7, UPT, UPT, UR5, 0x18, URZ ;  /* 0x0000001805077890 */ /* 0x000fe2000fffe0ff */
[----:B------:R-:W-:Y:S02]  /*3740*/  UMOV UR13, 0x80004020 ;  /* 0x80004020000d7882 */ /* 0x000fe40000000000 */
[----:B-1----:R-:W-:Y:S01]  /*3750*/  @P0 SHF.L.U32 R0, R8, 0x1f, RZ ;  /* 0x0000001f08000819 */ /* 0x002fe200000006ff */
[----:B------:R-:W-:Y:S01]  /*3760*/  UMOV UR5, 0x80004020 ;  /* 0x8000402000057882 */ /* 0x000fe20000000000 */
[----:B------:R-:W-:Y:S01]  /*3770*/  UMOV UR11, 0x80004020 ;  /* 0x80004020000b7882 */ /* 0x000fe20000000000 */
[----:B------:R-:W-:Y:S01]  /*3780*/  UMOV UR9, 0x80004020 ;  /* 0x8000402000097882 */ /* 0x000fe20000000000 */
[----:B------:R2:W3:Y:S01]  /*3790*/  @P0 SYNCS.PHASECHK.TRANS64.TRYWAIT P2, [UR4], R0 ;  /* 0x00000000ff0005a7 */ /* 0x0004e20008041104 */
[----:B------:R-:W-:Y:S03]  /*37a0*/  ULEA UR4, UR6, UR20, 0x8 ;  /* 0x0000001406047291 */ /* 0x000fe6000f8e40ff */
[----:B------:R-:W-:Y:S01]  /*37b0*/  UMOV UR6, UR14 ;  /* 0x0000000e00067c82 */ /* 0x000fe20008000000 */
[----:B------:R-:W-:Y:S05]  /*37c0*/  UIADD3 UR8, UPT, UPT, UR4, 0x2, URZ ;  /* 0x0000000204087890 */ /* 0x000fea000fffe0ff */
[----:B------:R2:W-:Y:S01]  /*37d0*/  UTCIMMA gdesc[UR4], gdesc[UR12], tmem[UR18], tmem[UR26], idesc[UR27], UP2 ;  /* 0x00ff1a0c040075ea */ /* 0x0005e20009000112 */
[----:B------:R-:W-:Y:S03]  /*37e0*/  UPLOP3.LUT UP2, UPT, UPT, UPT, UPT, 0x80, 0x8 ;  /* 0x000000000008789c */ /* 0x000fe60003f4f070 */
[----:B------:R2:W-:Y:S01]  /*37f0*/  UTCIMMA gdesc[UR8], gdesc[UR10], tmem[UR18], tmem[UR24], idesc[UR25], UPT ;  /* 0x00ff180a080075ea */ /* 0x0005e2000b800112 */
[----:B------:R2:W-:Y:S01]  /*3800*/  UTCBAR.MULTICAST [UR7], URZ, UR19 ;  /* 0x000000ff070073e9 */ /* 0x0005e20008000813 */
[----:B------:R-:W-:Y:S06]  /*3810*/  BRA.U UP3, `(.L_x_64) ;  /* 0xfffffffd03787547 */ /* 0x000fec000b83ffff */
.L_x_61:
[----:B--2---:R-:W-:Y:S01]  /*3820*/  UIADD3 UR4, UPT, UPT, UR22, 0x1, URZ ;  /* 0x0000000116047890 */ /* 0x004fe2000fffe0ff */
[C---:B------:R-:W-:Y:S01]  /*3830*/  ISETP.NE.AND P0, PT, R10.reuse, 0x2, PT ;  /* 0x000000020a00780c */ /* 0x040fe20003f05270 */
[----:B------:R-:W-:Y:S02]  /*3840*/  UIADD3 UR5, UPT, UPT, UR23, 0x80, URZ ;  /* 0x0000008017057890 */ /* 0x000fe4000fffe0ff */
[----:B------:R-:W-:Y:S01]  /*3850*/  UISETP.NE.AND UP0, UPT, UR4, 0x4, UPT ;  /* 0x000000040400788c */ /* 0x000fe2000bf05270 */
[----:B-1----:R-:W-:Y:S02]  /*3860*/  SEL R0, RZ, 0x1, P0 ;  /* 0x00000001ff007807 */ /* 0x002fe40000000000 */
[----:B------:R-:W-:Y:S01]  /*3870*/  SEL R10, R10, RZ, P0 ;  /* 0x000000ff0a0a7207 */ /* 0x000fe20000000000 */
[----:B------:R-:W-:Y:S01]  /*3880*/  USEL UR6, URZ, 0x1, UP0 ;  /* 0x00000001ff067887 */ /* 0x000fe20008000000 */
[----:B------:R-:W-:Y:S01]  /*3890*/  LOP3.LUT R9, R9, R0, RZ, 0x3c, !PT ;  /* 0x0000000009097212 */ /* 0x000fe200078e3cff */
[----:B------:R-:W-:Y:S01]  /*38a0*/  USEL UR22, UR4, URZ, UP0 ;  /* 0x000000ff04167287 */ /* 0x000fe20008000000 */
[----:B------:R1:W-:Y:S03]  /*38b0*/  UTCBAR [UR5], URZ ;  /* 0x000000ff050073e9 */ /* 0x0003e600080000ff */
[----:B------:R-:W-:Y:S01]  /*38c0*/  LOP3.LUT R11, R11, UR6, RZ, 0x3c, !PT ;  /* 0x000000060b0b7c12 */ /* 0x000fe2000f8e3cff */
[----:B------:R-:W-:Y:S07]  /*38d0*/  @P1 BRA `(.L_x_65) ;  /* 0xfffffff800b01947 */ /* 0x000fee000383ffff */
[----:B------:R-:W2:Y:S01]  /*38e0*/  S2UR UR8, SR_CgaCtaId ;  /* 0x00000000000879c3 */ /* 0x000ea20000008800 */
[----:B------:R-:W-:Y:S01]  /*38f0*/  ELECT P0, URZ, PT ;  /* 0x0000000000ff782f */ /* 0x000fe20003800000 */
[----:B------:R-:W-:Y:S01]  /*3900*/  IMAD.MOV.U32 R0, RZ, RZ, 0x1 ;  /* 0x00000001ff007424 */ /* 0x000fe200078e00ff */
[----:B------:R-:W-:Y:S01]  /*3910*/  UIADD3 UR17, UPT, UPT, UR17, 0xa0, URZ ;  /* 0x000000a011117890 */ /* 0x000fe2000fffe0ff */
[----:B------:R-:W-:Y:S01]  /*3920*/  SHF.L.U32 R2, R11, 0x1f, RZ ;  /* 0x0000001f0b027819 */ /* 0x000fe200000006ff */
[----:B------:R-:W-:-:S03]  /*3930*/  UMOV UR4, 0x40 ;  /* 0x0000004000047882 */ /* 0x000fc60000000000 */
[----:B------:R-:W-:Y:S01]  /*3940*/  UVIRTCOUNT.DEALLOC.SMPOOL 0x80 ;  /* 0x000000800000784c */ /* 0x000fe20000000000 */
[----:B--2---:R-:W-:Y:S02]  /*3950*/  ULEA UR8, UR8, UR4, 0x18 ;  /* 0x0000000408087291 */ /* 0x004fe4000f8ec0ff */
[----:B------:R-:W-:-:S07]  /*3960*/  ULEA UR4, UR22, UR17, 0x3 ;  /* 0x0000001116047291 */ /* 0x000fce000f8e18ff */
[----:B------:R2:W-:Y:S02]  /*3970*/  @P0 STS.U8 [UR8+0x1c], R0 ;  /* 0x00001c00ff000988 */ /* 0x0005e40008000008 */
[----:B------:R-:W4:Y:S02]  /*3980*/  SYNCS.PHASECHK.TRANS64.TRYWAIT P0, [UR4], R2 ;  /* 0x00000002ff0075a7 */ /* 0x000f240008001104 */
[----:B--2-4-:R-:W-:Y:S05]  /*3990*/  @!P0 BRA `(.L_x_66) ;  /* 0x0000004000dc8947 */ /* 0x014fea0003800000 */
.L_x_129:
[----:B------:R-:W-:-:S04]  /*39a0*/  UIADD3 UR4, UPT, UPT, UR22, 0x1, URZ ;  /* 0x0000000116047890 */ /* 0x000fc8000fffe0ff */
[----:B------:R-:W-:-:S04]  /*39b0*/  UISETP.NE.AND UP0, UPT, UR4, 0x4, UPT ;  /* 0x000000040400788c */ /* 0x000fc8000bf05270 */
[----:B------:R-:W-:Y:S02]  /*39c0*/  USEL UR6, URZ, 0x1, UP0 ;  /* 0x00000001ff067887 */ /* 0x000fe40008000000 */
[----:B------:R-:W-:-:S04]  /*39d0*/  USEL UR4, UR4, URZ, UP0 ;  /* 0x000000ff04047287 */ /* 0x000fc80008000000 */
[----:B-1----:R-:W-:Y:S01]  /*39e0*/  ULEA UR5, UR4, UR17, 0x3 ;  /* 0x0000001104057291 */ /* 0x002fe2000f8e18ff */
[----:B--2---:R-:W-:-:S04]  /*39f0*/  LOP3.LUT R2, R11, UR6, RZ, 0x3c, !PT ;  /* 0x000000060b027c12 */ /* 0x004fc8000f8e3cff */
[----:B------:R-:W-:-:S04]  /*3a00*/  SHF.L.U32 R3, R2, 0x1f, RZ ;  /* 0x0000001f02037819 */ /* 0x000fc800000006ff */
[----:B------:R-:W1:Y:S02]  /*3a10*/  SYNCS.PHASECHK.TRANS64.TRYWAIT P0, [UR5], R3 ;  /* 0x00000003ff0075a7 */ /* 0x000e640008001105 */
[----:B-1----:R-:W-:Y:S05]  /*3a20*/  @!P0 BRA `(.L_x_67) ;  /* 0x0000004000d08947 */ /* 0x002fea0003800000 */
.L_x_131:
        /* <DEDUP_REMOVED lines=9> */
.L_x_133:
[----:B------:R-:W-:-:S04]  /*3ac0*/  UIADD3 UR4, UPT, UPT, UR4, 0x1, URZ ;  /* 0x0000000104047890 */ /* 0x000fc8000fffe0ff */
[----:B------:R-:W-:-:S04]  /*3ad0*/  UISETP.NE.AND UP0, UPT, UR4, 0x4, UPT ;  /* 0x000000040400788c */ /* 0x000fc8000bf05270 */
[----:B------:R-:W-:Y:S02]  /*3ae0*/  USEL UR5, URZ, 0x1, UP0 ;  /* 0x00000001ff057887 */ /* 0x000fe40008000000 */
[----:B------:R-:W-:-:S04]  /*3af0*/  USEL UR4, UR4, URZ, UP0 ;  /* 0x000000ff04047287 */ /* 0x000fc80008000000 */
[----:B------:R-:W-:Y:S01]  /*3b00*/  ULEA UR4, UR4, UR17, 0x3 ;  /* 0x0000001104047291 */ /* 0x000fe2000f8e18ff */
[----:B------:R-:W-:-:S04]  /*3b10*/  LOP3.LUT R2, R2, UR5, RZ, 0x3c, !PT ;  /* 0x0000000502027c12 */ /* 0x000fc8000f8e3cff */
[----:B------:R-:W-:-:S04]  /*3b20*/  SHF.L.U32 R2, R2, 0x1f, RZ ;  /* 0x0000001f02027819 */ /* 0x000fc800000006ff */
[----:B------:R-:W2:Y:S02]  /*3b30*/  SYNCS.PHASECHK.TRANS64.TRYWAIT P0, [UR4], R2 ;  /* 0x00000002ff0075a7 */ /* 0x000ea40008001104 */
[----:B--2---:R-:W-:Y:S05]  /*3b40*/  @!P0 BRA `(.L_x_69) ;  /* 0x0000004000b88947 */ /* 0x004fea0003800000 */
.L_x_135:
[----:B------:R-:W-:Y:S01]  /*3b50*/  NOP ;  /* 0x0000000000007918 */ /* 0x000fe20000000000 */
[----:B-1----:R-:W1:Y:S01]  /*3b60*/  LDS R0, [UR8+0x14] ;  /* 0x00001408ff007984 */ /* 0x002e620008000800 */
[----:B------:R-:W-:Y:S01]  /*3b70*/  ULOP3.LUT UR4, UR30, 0xffff, URZ, 0xc0, !UPT ;  /* 0x0000ffff1e047892 */ /* 0x000fe2000f8ec0ff */
[----:B------:R-:W-:Y:S01]  /*3b80*/  UMOV UR5, 0xffff ;  /* 0x0000ffff00057882 */ /* 0x000fe20000000000 */
[----:B------:R-:W-:Y:S02]  /*3b90*/  UMOV UR6, 0x1 ;  /* 0x0000000100067882 */ /* 0x000fe40000000000 */
[----:B------:R-:W-:-:S04]  /*3ba0*/  USHF.R.U32.HI UR4, URZ, 0x5, UR4 ;  /* 0x00000005ff047899 */ /* 0x000fc80008011604 */
[----:B------:R-:W-:Y:S02]  /*3bb0*/  USHF.L.U32 UR5, UR5, UR4, URZ ;  /* 0x0000000405057299 */ /* 0x000fe400080006ff */
[----:B------:R-:W-:-:S04]  /*3bc0*/  USHF.L.U32 UR4, UR6, UR4, URZ ;  /* 0x0000000406047299 */ /* 0x000fc800080006ff */
[----:B-1----:R-:W-:-:S04]  /*3bd0*/  LOP3.LUT R0, R0, UR5, RZ, 0xc0, !PT ;  /* 0x0000000500007c12 */ /* 0x002fc8000f8ec0ff */
[----:B------:R-:W-:-:S13]  /*3be0*/  ISETP.NE.AND P0, PT, R0, UR5, PT ;  /* 0x0000000500007c0c */ /* 0x000fda000bf05270 */
[----:B------:R-:W-:Y:S05]  /*3bf0*/  @P0 BRA `(.L_x_70) ;  /* 0x0000000000580947 */ /* 0x000fea0003800000 */
[----:B------:R-:W1:Y:S02]  /*3c00*/  LDS R0, [UR8+0x18] ;  /* 0x00001808ff007984 */ /* 0x000e640008000800 */
[----:B-1----:R-:W-:-:S04]  /*3c10*/  LOP3.LUT R0, R0, UR4, RZ, 0xc0, !PT ;  /* 0x0000000400007c12 */ /* 0x002fc8000f8ec0ff */
[----:B------:R-:W-:-:S13]  /*3c20*/  ISETP.NE.AND P0, PT, R0, UR4, PT ;  /* 0x0000000400007c0c */ /* 0x000fda000bf05270 */
[----:B------:R-:W-:Y:S05]  /*3c30*/  @P0 BRA `(.L_x_71) ;  /* 0x00000000003c0947 */ /* 0x000fea0003800000 */
[----:B------:R-:W1:Y:S01]  /*3c40*/  S2R R2, SR_LANEID ;  /* 0x0000000000027919 */ /* 0x000e620000000000 */
[----:B------:R-:W-:-:S06]  /*3c50*/  ULOP3.LUT UR5, URZ, UR5, URZ, 0x33, !UPT ;  /* 0x00000005ff057292 */ /* 0x000fcc000f8e33ff */
[----:B------:R-:W-:-:S04]  /*3c60*/  IMAD.U32 R0, RZ, RZ, UR5 ;  /* 0x00000005ff007e24 */ /* 0x000fc8000f8e00ff */
[----:B------:R2:W4:Y:S02]  /*3c70*/  REDUX UR7, R0 ;  /* 0x00000000000773c4 */ /* 0x0005240000000000 */
[----:B------:R1:W-:Y:S01]  /*3c80*/  UTCATOMSWS.AND URZ, UR5 ;  /* 0x0000000500ff79e3 */ /* 0x0003e20008000000 */
[----:B--2---:R-:W-:Y:S01]  /*3c90*/  LOP3.LUT R0, RZ, UR4, RZ, 0x33, !PT ;  /* 0x00000004ff007c12 */ /* 0x004fe2000f8e33ff */
[----:B------:R-:W-:Y:S02]  /*3ca0*/  VOTEU.ANY UR4, UPT, PT ;  /* 0x0000000000047886 */ /* 0x000fe400038e0100 */
[----:B------:R-:W-:Y:S02]  /*3cb0*/  UFLO.U32 UR4, UR4 ;  /* 0x00000004000472bd */ /* 0x000fe400080e0000 */
[----:B------:R-:W2:Y:S04]  /*3cc0*/  REDUX UR6, R0 ;  /* 0x00000000000673c4 */ /* 0x000ea80000000000 */
[----:B-1----:R-:W-:-:S02]  /*3cd0*/  ISETP.EQ.U32.AND P0, PT, R2, UR4, PT ;  /* 0x0000000402007c0c */ /* 0x002fc4000bf02070 */
[----:B----4-:R-:W-:-:S11]  /*3ce0*/  MOV R2, UR7 ;  /* 0x0000000700027c02 */ /* 0x010fd60008000f00 */
[----:B------:R1:W-:Y:S01]  /*3cf0*/  @P0 ATOMS.AND RZ, [UR8+0x14], R2 ;  /* 0x00001402ffff098c */ /* 0x0003e2000a800008 */
[----:B--2---:R-:W-:-:S05]  /*3d00*/  IMAD.U32 R0, RZ, RZ, UR6 ;  /* 0x00000006ff007e24 */ /* 0x004fca000f8e00ff */
[----:B------:R1:W-:Y:S01]  /*3d10*/  @P0 ATOMS.AND RZ, [UR8+0x18], R0 ;  /* 0x00001800ffff098c */ /* 0x0003e2000a800008 */
[----:B------:R-:W-:Y:S05]  /*3d20*/  BRA `(.L_x_72) ;  /* 0x0000000000147947 */ /* 0x000fea0003800000 */
.L_x_71:
[----:B------:R-:W-:Y:S02]  /*3d30*/  MOV R2, 0x3d50 ;  /* 0x00003d5000027802 */ /* 0x000fe40000000f00 */
[----:B---3-5:R-:W-:Y:S05]  /*3d40*/  CALL.REL.NOINC `($__internal_0_$__cuda_sm10x_tcgen05_guardrail_trap_col_being_dealloced_not_returned_by_alloc) ;  /* 0x0000004400147944 */ /* 0x028fea0003c00000 */
[----:B------:R-:W-:Y:S05]  /*3d50*/  BRA `(.L_x_72) ;  /* 0x0000000000087947 */ /* 0x000fea0003800000 */
.L_x_70:
[----:B------:R-:W-:Y:S02]  /*3d60*/  MOV R2, 0x3d80 ;  /* 0x00003d8000027802 */ /* 0x000fe40000000f00 */
[----:B---3-5:R-:W-:Y:S05]  /*3d70*/  CALL.REL.NOINC `($__internal_2_$__cuda_sm10x_tcgen05_guardrail_trap_unallocated_columns_being_dealloced) ;  /* 0x0000004400207944 */ /* 0x028fea0003c00000 */
.L_x_72:
[----:B------:R-:W-:Y:S01]  /*3d80*/  NOP ;  /* 0x0000000000007918 */ /* 0x000fe20000000000 */
[----:B------:R-:W-:Y:S05]  /*3d90*/  EXIT ;  /* 0x000000000000794d */ /* 0x000fea0003800000 */
.L_x_54:
[----:B------:R-:W-:-:S09]  /*3da0*/  UISETP.NE.OR UP0, UPT, UR17, 0x3, !UP3 ;  /* 0x000000031100788c */ /* 0x000fd2000df05670 */
[----:B------:R-:W-:Y:S05]  /*3db0*/  BRA.U UP0, `(.L_x_73) ;  /* 0x0000000d00807547 */ /* 0x000fea000b800000 */
[----:B------:R-:W2:Y:S01]  /*3dc0*/  LDCU UR32, c[0x0][0x370] ;  /* 0x00006e00ff2077ac */ /* 0x000ea20008000800 */
[----:B------:R-:W3:Y:S01]  /*3dd0*/  LDC.64 R16, c[0x0][0x348] ;  /* 0x0000d200ff107b82 */ /* 0x000ee20000000a00 */
[----:B------:R-:W-:Y:S02]  /*3de0*/  HFMA2 R13, -RZ, RZ, 0, 0 ;  /* 0x00000000ff0d7431 */ /* 0x000fe400000001ff */
[----:B------:R-:W-:Y:S01]  /*3df0*/  IMAD.MOV.U32 R15, RZ, RZ, 0x1 ;  /* 0x00000001ff0f7424 */ /* 0x000fe200078e00ff */
[----:B------:R-:W2:Y:S01]  /*3e00*/  LDCU.128 UR28, c[0x0][0xb10] ;  /* 0x00016200ff1c77ac */ /* 0x000ea20008000c00 */
[----:B------:R-:W-:Y:S01]  /*3e10*/  IMAD.MOV.U32 R14, RZ, RZ, RZ ;  /* 0x000000ffff0e7224 */ /* 0x000fe200078e00ff */
[----:B------:R-:W-:Y:S01]  /*3e20*/  MOV R7, 0x1000 ;  /* 0x0000100000077802 */ /* 0x000fe20000000f00 */
[----:B------:R-:W4:Y:S01]  /*3e30*/  LDCU UR27, c[0x0][0x374] ;  /* 0x00006e80ff1b77ac */ /* 0x000f220008000800 */
[----:B------:R-:W1:Y:S01]  /*3e40*/  LDC.64 R2, c[0x0][0x888] ;  /* 0x00022200ff027b82 */ /* 0x000e620000000a00 */
[----:B------:R-:W4:Y:S01]  /*3e50*/  LDCU UR15, c[0x0][0xb0c] ;  /* 0x00016180ff0f77ac */ /* 0x000f220008000800 */
[----:B------:R-:W3:Y:S06]  /*3e60*/  LDCU UR38, c[0x0][0xb20] ;  /* 0x00016400ff2677ac */ /* 0x000eec0008000800 */
[----:B------:R-:W1:Y:S01]  /*3e70*/  LDC.64 R4, c[0x0][0x890] ;  /* 0x00022400ff047b82 */ /* 0x000e620000000a00 */
[----:B------:R-:W3:Y:S01]  /*3e80*/  LDCU UR4, c[0x0][0xb30] ;  /* 0x00016600ff0477ac */ /* 0x000ee20008000800 */
[----:B------:R-:W-:Y:S01]  /*3e90*/  UMOV UR21, 0x400 ;  /* 0x0000040000157882 */ /* 0x000fe20000000000 */
[----:B--2---:R-:W-:-:S02]  /*3ea0*/  UIMAD.WIDE.U32 UR6, UR32, UR28, URZ ;  /* 0x0000001c200672a5 */ /* 0x004fc4000f8e00ff */
[----:B----4-:R-:W-:Y:S02]  /*3eb0*/  UIMAD.WIDE.U32 UR8, UR27, UR31, URZ ;  /* 0x0000001f1b0872a5 */ /* 0x010fe4000f8e00ff */
[----:B------:R-:W-:Y:S02]  /*3ec0*/  ULEA UR21, UR45, UR21, 0x18 ;  /* 0x000000152d157291 */ /* 0x000fe4000f8ec0ff */
[----:B------:R-:W-:Y:S02]  /*3ed0*/  UPLOP3.LUT UP3, UPT, UPT, UPT, UPT, 0x40, 0x4 ;  /* 0x000000000004789c */ /* 0x000fe40003f6e870 */
[----:B------:R-:W-:Y:S01]  /*3ee0*/  UIADD3 UR33, UPT, UPT, UR21, 0x38, URZ ;  /* 0x0000003815217890 */ /* 0x000fe2000fffe0ff */
[----:B------:R-:W-:Y:S01]  /*3ef0*/  UMOV UR6, UR7 ;  /* 0x0000000700067c82 */ /* 0x000fe20008000000 */
[----:B------:R-:W-:Y:S01]  /*3f00*/  UMOV UR34, UR9 ;  /* 0x0000000900227c82 */ /* 0x000fe20008000000 */
[----:B------:R-:W-:Y:S02]  /*3f10*/  UISETP.GE.AND UP0, UPT, UR42, 0x1, UPT ;  /* 0x000000012a00788c */ /* 0x000fe4000bf06270 */
[----:B------:R-:W-:Y:S01]  /*3f20*/  UISETP.NE.AND UP4, UPT, UR42, 0x1, UPT ;  /* 0x000000012a00788c */ /* 0x000fe2000bf85270 */
[----:B------:R-:W2:Y:S01]  /*3f30*/  LDCU.64 UR22, c[0x0][0xb28] ;  /* 0x00016500ff1677ac */ /* 0x000ea20008000a00 */
[----:B------:R-:W-:-:S02]  /*3f40*/  UISETP.NE.AND UP6, UPT, UR15, 0x1, UPT ;  /* 0x000000010f00788c */ /* 0x000fc4000bfc5270 */
[----:B------:R-:W-:Y:S02]  /*3f50*/  UISETP.NE.AND UP5, UPT, UR30, 0x1, UPT ;  /* 0x000000011e00788c */ /* 0x000fe4000bfa5270 */
[----:B------:R-:W-:Y:S02]  /*3f60*/  UIADD3 UR17, UPT, UPT, UR21, 0x30, URZ ;  /* 0x0000003015117890 */ /* 0x000fe4000fffe0ff */
[----:B------:R-:W-:Y:S02]  /*3f70*/  UPRMT UR33, UR45, 0x654, UR33 ;  /* 0x000006542d217896 */ /* 0x000fe40008000021 */
[----:B------:R-:W-:Y:S02]  /*3f80*/  USHF.R.U32.HI UR35, URZ, UR29, UR6 ;  /* 0x0000001dff237299 */ /* 0x000fe40008011606 */
[----:B---3--:R-:W-:Y:S02]  /*3f90*/  USHF.R.U32.HI UR34, URZ, UR38, UR34 ;  /* 0x00000026ff227299 */ /* 0x008fe40008011622 */
[----:B------:R-:W-:-:S11]  /*3fa0*/  UISETP.NE.AND UP2, UPT, UR4, 0x1, UPT ;  /* 0x000000010400788c */ /* 0x000fd6000bf45270 */
.L_x_82:
[C---:B------:R-:W-:Y:S02]  /*3fb0*/  LEA R12, R14.reuse, UR21, 0x3 ;  /* 0x000000150e0c7c11 */ /* 0x040fe4000f8e18ff */
[----:B------:R-:W-:Y:S02]  /*3fc0*/  SHF.L.U32 R0, R13, 0x1f, RZ ;  /* 0x0000001f0d007819 */ /* 0x000fe400000006ff */
[----:B------:R-:W-:Y:S02]  /*3fd0*/  LEA R8, R14, UR21, 0x4 ;  /* 0x000000150e087c11 */ /* 0x000fe4000f8e20ff */
[----:B---3--:R-:W3:Y:S02]  /*3fe0*/  SYNCS.PHASECHK.TRANS64.TRYWAIT P0, [R12+URZ+0x60], R0 ;  /* 0x000060000c0075a7 */ /* 0x008ee400080011ff */
[----:B---3--:R-:W-:Y:S05]  /*3ff0*/  @!P0 BRA `(.L_x_74) ;  /* 0x0000003c00a48947 */ /* 0x008fea0003800000 */
.L_x_136:
[----:B------:R-:W4:Y:S01]  /*4000*/  LDS.128 R8, [R8+0xf0] ;  /* 0x0000f00008087984 */ /* 0x000f220000000c00 */
[----:B------:R-:W-:Y:S01]  /*4010*/  UISETP.GE.AND UP0, UPT, UR42, 0x1, UPT ;  /* 0x000000012a00788c */ /* 0x000fe2000bf06270 */
[----:B------:R-:W-:Y:S01]  /*4020*/  @!PT LDS RZ, [RZ] ;  /* 0x00000000fffff984 */ /* 0x000fe20000000800 */
[----:B------:R-:W-:Y:S01]  /*4030*/  @!PT LDS RZ, [RZ] ;  /* 0x00000000fffff984 */ /* 0x000fe20000000800 */
[----:B------:R-:W-:Y:S01]  /*4040*/  @!PT LDS RZ, [RZ] ;  /* 0x00000000fffff984 */ /* 0x000fe20000000800 */
[----:B------:R-:W-:Y:S01]  /*4050*/  @!PT LDS RZ, [RZ] ;  /* 0x00000000fffff984 */ /* 0x000fe20000000800 */
[----:B------:R1:W-:Y:S06]  /*4060*/  MEMBAR.ALL.CTA ;  /* 0x0000000000007992 */ /* 0x0003ec0000008000 */
[----:B-1----:R-:W1:Y:S01]  /*4070*/  FENCE.VIEW.ASYNC.S ;  /* 0x00000000000073c6 */ /* 0x002e620000000000 */
[----:B----4-:R-:W-:Y:S11]  /*4080*/  LOP3.LUT P0, RZ, R10, 0x1, RZ, 0xc0, !PT ;  /* 0x000000010aff7812 */ /* 0x010ff6000780c0ff */
[----:B------:R-:W-:Y:S02]  /*4090*/  @!UPT UIADD3 URZ, UPT, UPT, URZ, URZ, URZ ;  /* 0x000000fffffff290 */ /* 0x000fe4000fffe0ff */
[----:B-1----:R-:W-:Y:S01]  /*40a0*/  VOTEU.ANY UP1, P0 ;  /* 0x0000000000ff7886 */ /* 0x002fe20000020100 */
[----:B------:R-:W-:Y:S11]  /*40b0*/  PLOP3.LUT P0, PT, PT, PT, UP1, 0x80, 0x8 ;  /* 0x000000000008781c */ /* 0x000ff60003f0f018 */
[----:B------:R-:W-:Y:S02]  /*40c0*/  @!UPT UIADD3 URZ, UPT, UPT, URZ, URZ, URZ ;  /* 0x000000fffffff290 */ /* 0x000fe4000fffe0ff */
[----:B---3--:R-:W-:Y:S02]  /*40d0*/  @P0 SHF.R.U32.HI R0, RZ, 0x10, R9 ;  /* 0x00000010ff000819 */ /* 0x008fe40000011609 */
[----:B------:R-:W-:Y:S02]  /*40e0*/  @P0 MOV R6, R8 ;  /* 0x0000000800060202 */ /* 0x000fe40000000f00 */
[----:B------:R-:W-:Y:S01]  /*40f0*/  @P0 R2UR UR4, R0 ;  /* 0x00000000000402ca */ /* 0x000fe200000e0000 */
[----:B------:R-:W-:Y:S01]  /*4100*/  VIADD R0, R12, 0x70 ;  /* 0x000000700c007836 */ /* 0x000fe20000000000 */
[----:B------:R-:W-:Y:S02]  /*4110*/  @P0 LOP3.LUT R8, R9, 0xffff, RZ, 0xc0, !PT ;  /* 0x0000ffff09080812 */ /* 0x000fe400078ec0ff */
[----:B------:R-:W-:Y:S02]  /*4120*/  @P0 R2UR UR6, R6 ;  /* 0x00000000060602ca */ /* 0x000fe400000e0000 */
[----:B------:R-:W-:Y:S02]  /*4130*/  PRMT R0, RZ, 0x654, R0 ;  /* 0x00000654ff007816 */ /* 0x000fe40000000000 */
[----:B------:R-:W-:Y:S02]  /*4140*/  @P0 R2UR UR5, R8 ;  /* 0x00000000080502ca */ /* 0x000fe400000e0000 */
[----:B------:R1:W-:Y:S03]  /*4150*/  SYNCS.ARRIVE.TRANS64.RED.A1T0 RZ, [R0+URZ], RZ ;  /* 0x000000ff00ff79a7 */ /* 0x0003e600081004ff */
[----:B------:R-:W-:Y:S04]  /*4160*/  @UP1 UMOV UR26, UR4 ;  /* 0x00000004001a1c82 */ /* 0x000fe80008000000 */
[----:B------:R-:W-:Y:S04]  /*4170*/  @UP1 UMOV UR14, UR6 ;  /* 0x00000006000e1c82 */ /* 0x000fe80008000000 */
[----:B------:R-:W-:Y:S01]  /*4180*/  @UP1 UMOV UR13, UR5 ;  /* 0x00000005000d1c82 */ /* 0x000fe20008000000 */
[----:B------:R-:W-:Y:S05]  /*4190*/  BRA.U !UP0, `(.L_x_75) ;  /* 0x0000000108a47547 */ /* 0x000fea000b800000 */
[----:B------:R-:W-:Y:S02]  /*41a0*/  UIMAD.WIDE.U32 UR8, UR13, UR31, URZ ;  /* 0x0000001f0d0872a5 */ /* 0x000fe4000f8e00ff */
[----:B------:R-:W-:Y:S02]  /*41b0*/  UIMAD.WIDE.U32 UR10, UR14, UR28, URZ ;  /* 0x0000001c0e0a72a5 */ /* 0x000fe4000f8e00ff */
[----:B------:R-:W-:Y:S02]  /*41c0*/  USEL UR4, UR27, UR34, !UP5 ;  /* 0x000000221b047287 */ /* 0x000fe4000e800000 */
[----:B------:R-:W-:Y:S02]  /*41d0*/  USEL UR7, UR32, UR35, !UP6 ;  /* 0x0000002320077287 */ /* 0x000fe4000f000000 */
[----:B--2---:R-:W-:Y:S02]  /*41e0*/  UIMAD.WIDE.U32 UR18, UR4, UR22, URZ ;  /* 0x00000016041272a5 */ /* 0x004fe4000f8e00ff */
[----:B------:R-:W-:Y:S01]  /*41f0*/  UIMAD.WIDE.U32 UR24, UR7, UR22, URZ ;  /* 0x00000016071872a5 */ /* 0x000fe2000f8e00ff */
[----:B------:R-:W-:Y:S02]  /*4200*/  UMOV UR5, UR9 ;  /* 0x0000000900057c82 */ /* 0x000fe40008000000 */
[----:B------:R-:W-:Y:S03]  /*4210*/  USHF.R.U32.HI UR6, URZ, UR38, UR5 ;  /* 0x00000026ff067299 */ /* 0x000fe60008011605 */
[----:B------:R-:W-:Y:S01]  /*4220*/  UMOV UR5, UR11 ;  /* 0x0000000b00057c82 */ /* 0x000fe20008000000 */
[----:B------:R-:W-:Y:S02]  /*4230*/  USEL UR6, UR13, UR6, !UP5 ;  /* 0x000000060d067287 */ /* 0x000fe4000e800000 */
[----:B------:R-:W-:Y:S02]  /*4240*/  USHF.R.U32.HI UR8, URZ, UR29, UR5 ;  /* 0x0000001dff087299 */ /* 0x000fe40008011605 */
[----:B------:R-:W-:Y:S01]  /*4250*/  UIMAD.WIDE.U32 UR10, UR6, UR22, URZ ;  /* 0x00000016060a72a5 */ /* 0x000fe2000f8e00ff */
[----:B------:R-:W-:Y:S02]  /*4260*/  UMOV UR5, UR19 ;  /* 0x0000001300057c82 */ /* 0x000fe40008000000 */
[----:B------:R-:W-:Y:S03]  /*4270*/  @UP4 USHF.R.U32.HI UR4, URZ, UR23, UR5 ;  /* 0x00000017ff044299 */ /* 0x000fe60008011605 */
[----:B------:R-:W-:Y:S01]  /*4280*/  UMOV UR5, UR25 ;  /* 0x0000001900057c82 */ /* 0x000fe20008000000 */
[----:B------:R-:W-:Y:S02]  /*4290*/  UIMAD UR4, UR42, UR4, URZ ;  /* 0x000000042a0472a4 */ /* 0x000fe4000f8e02ff */
[----:B------:R-:W-:Y:S02]  /*42a0*/  @UP4 USHF.R.U32.HI UR7, URZ, UR23, UR5 ;  /* 0x00000017ff074299 */ /* 0x000fe40008011605 */
[----:B------:R-:W-:Y:S02]  /*42b0*/  USEL UR5, UR14, UR8, !UP6 ;  /* 0x000000080e057287 */ /* 0x000fe4000f000000 */
[----:B------:R-:W-:Y:S02]  /*42c0*/  UIMAD UR8, UR42, UR7, URZ ;  /* 0x000000072a0872a4 */ /* 0x000fe4000f8e02ff */
[----:B------:R-:W-:Y:S03]  /*42d0*/  UISETP.GE.AND UP0, UPT, UR6, UR4, UPT ;  /* 0x000000040600728c */ /* 0x000fe6000bf06270 */
[----:B------:R-:W-:Y:S01]  /*42e0*/  UMOV UR4, UR11 ;  /* 0x0000000b00047c82 */ /* 0x000fe20008000000 */
[----:B------:R-:W-:Y:S02]  /*42f0*/  UISETP.GE.OR UP0, UPT, UR5, UR8, UP0 ;  /* 0x000000080500728c */ /* 0x000fe40008706670 */
[----:B------:R-:W-:Y:S02]  /*4300*/  USHF.R.U32.HI UR4, URZ, UR23, UR4 ;  /* 0x00000017ff047299 */ /* 0x000fe40008011604 */
[----:B------:R-:W-:Y:S02]  /*4310*/  UIMAD.WIDE.U32 UR8, UR5, UR22, URZ ;  /* 0x00000016050872a5 */ /* 0x000fe4000f8e00ff */
[----:B------:R-:W-:Y:S04]  /*4320*/  USEL UR10, UR6, UR4, !UP4 ;  /* 0x00000004060a7287 */ /* 0x000fe8000e000000 */
[----:B------:R-:W-:Y:S01]  /*4330*/  UIADD3 UR11, UPT, UPT, -UR10, URZ, URZ ;  /* 0x000000ff0a0b7290 */ /* 0x000fe2000fffe1ff */
[----:B------:R-:W-:Y:S02]  /*4340*/  @!UP0 UMOV UR4, UR9 ;  /* 0x0000000900048c82 */ /* 0x000fe40008000000 */
[----:B------:R-:W-:Y:S02]  /*4350*/  @!UP0 USHF.R.U32.HI UR4, URZ, UR23, UR4 ;  /* 0x00000017ff048299 */ /* 0x000fe40008011604 */
[----:B------:R-:W-:Y:S02]  /*4360*/  UIMAD UR8, UR42, UR11, UR6 ;  /* 0x0000000b2a0872a4 */ /* 0x000fe4000f8e0206 */
[----:B------:R-:W-:Y:S04]  /*4370*/  @!UP0 USEL UR4, UR5, UR4, !UP4 ;  /* 0x0000000405048287 */ /* 0x000fe8000e000000 */
[----:B------:R-:W-:Y:S02]  /*4380*/  @!UP0 UIMAD UR8, UR7, UR8, UR4 ;  /* 0x00000008070882a4 */ /* 0x000fe4000f8e0204 */
[----:B------:R-:W-:Y:S02]  /*4390*/  @!UP0 UIADD3 UR9, UPT, UPT, UR10, -UR4, URZ ;  /* 0x800000040a098290 */ /* 0x000fe4000fffe0ff */
[----:B------:R-:W-:Y:S02]  /*43a0*/  UIADD3 UR4, UPT, UPT, -UR5, URZ, URZ ;  /* 0x000000ff05047290 */ /* 0x000fe4000fffe1ff */
[----:B------:R-:W-:Y:S02]  /*43b0*/  UIADD3 UR7, UPT, UPT, -UR6, URZ, URZ ;  /* 0x000000ff06077290 */ /* 0x000fe4000fffe1ff */
[----:B------:R-:W-:Y:S02]  /*43c0*/  @!UP0 UIMAD UR6, UR9, UR42, UR5 ;  /* 0x0000002a090682a4 */ /* 0x000fe4000f8e0205 */
[----:B------:R-:W-:Y:S02]  /*43d0*/  UIMAD UR14, UR15, UR4, UR14 ;  /* 0x000000040f0e72a4 */ /* 0x000fe4000f8e020e */
[----:B------:R-:W-:Y:S01]  /*43e0*/  UIMAD UR13, UR30, UR7, UR13 ;  /* 0x000000071e0d72a4 */ /* 0x000fe2000f8e020d */
[----:B------:R-:W-:Y:S02]  /*43f0*/  @!UP0 UMOV UR5, UR8 ;  /* 0x0000000800058c82 */ /* 0x000fe40008000000 */
[----:B------:R-:W-:Y:S02]  /*4400*/  UIMAD UR14, UR5, UR15, UR14 ;  /* 0x0000000f050e72a4 */ /* 0x000fe4000f8e020e */
[----:B------:R-:W-:Y:S11]  /*4410*/  UIMAD UR13, UR6, UR30, UR13 ;  /* 0x0000001e060d72a4 */ /* 0x000ff6000f8e020d */
[----:B------:R-:W-:Y:S01]  /*4420*/  @!UPT UIADD3 URZ, UPT, UPT, URZ, URZ, URZ ;  /* 0x000000fffffff290 */ /* 0x000fe2000fffe0ff */
.L_x_75:
[----:B------:R-:W3:Y:S01]  /*4430*/  @!UP2 LDCU.128 UR8, c[0x0][0xb10] ;  /* 0x00016200ff08a7ac */ /* 0x000ee20008000c00 */
[C---:B------:R-:W-:Y:S02]  /*4440*/  ISETP.NE.U32.AND P1, PT, R4.reuse, RZ, PT ;  /* 0x000000ff0400720c */ /* 0x040fe40003f25070 */
[----:B------:R-:W-:Y:S02]  /*4450*/  ISETP.NE.U32.AND P0, PT, R4, RZ, PT ;  /* 0x000000ff0400720c */ /* 0x000fe40003f05070 */
[C---:B------:R-:W-:Y:S02]  /*4460*/  ISETP.NE.AND.EX P1, PT, R5.reuse, RZ, PT, P1 ;  /* 0x000000ff0500720c */ /* 0x040fe40003f25310 */
[----:B------:R-:W-:Y:S01]  /*4470*/  ISETP.NE.AND.EX P0, PT, R5, RZ, PT, P0 ;  /* 0x000000ff0500720c */ /* 0x000fe20003f05300 */
[----:B------:R-:W4:Y:S01]  /*4480*/  @!UP2 LDCU UR5, c[0x0][0xb0c] ;  /* 0x00016180ff05a7ac */ /* 0x000f220008000800 */
[----:B------:R-:W-:Y:S01]  /*4490*/  SHF.L.U32 R9, R15, 0x1f, RZ ;  /* 0x0000001f0f097819 */ /* 0x000fe200000006ff */
[----:B------:R-:W-:Y:S02]  /*44a0*/  USHF.L.U32 UR19, UR16, 0x6, URZ ;  /* 0x0000000610137899 */ /* 0x000fe400080006ff */
[----:B------:R-:W-:Y:S02]  /*44b0*/  USHF.L.U32 UR18, UR20, 0x7, URZ ;  /* 0x0000000714127899 */ /* 0x000fe400080006ff */
[----:B---3--:R-:W-:Y:S07]  /*44c0*/  UIMAD.WIDE.U32 UR6, UR14, UR8, URZ ;  /* 0x000000080e0672a5 */ /* 0x008fee000f8e00ff */
[----:B------:R-:W-:Y:S01]  /*44d0*/  @!UP2 UMOV UR4, UR7 ;  /* 0x000000070004ac82 */ /* 0x000fe20008000000 */
[----:B----4-:R-:W-:Y:S02]  /*44e0*/  @!UP2 UISETP.NE.AND UP0, UPT, UR5, 0x1, UPT ;  /* 0x000000010500a88c */ /* 0x010fe4000bf05270 */
[----:B------:R-:W-:Y:S02]  /*44f0*/  @!UP2 USHF.R.U32.HI UR4, URZ, UR9, UR4 ;  /* 0x00000009ff04a299 */ /* 0x000fe40008011604 */
[----:B------:R-:W-:Y:S02]  /*4500*/  UIMAD.WIDE.U32 UR6, UR13, UR11, URZ ;  /* 0x0000000b0d0672a5 */ /* 0x000fe4000f8e00ff */
[----:B------:R-:W-:Y:S02]  /*4510*/  @!UP2 USEL UR8, UR14, UR4, !UP0 ;  /* 0x000000040e08a287 */ /* 0x000fe4000c000000 */
[----:B------:R-:W-:Y:S03]  /*4520*/  @!UP2 UISETP.NE.AND UP0, UPT, UR10, 0x1, UPT ;  /* 0x000000010a00a88c */ /* 0x000fe6000bf05270 */
[----:B------:R-:W-:Y:S02]  /*4530*/  @!UP2 UMOV UR6, UR7 ;  /* 0x000000070006ac82 */ /* 0x000fe40008000000 */
[----:B------:R-:W3:Y:S02]  /*4540*/  @!UP2 LDCU UR4, c[0x0][0xb20] ;  /* 0x00016400ff04a7ac */ /* 0x000ee40008000800 */
[----:B---3--:R-:W-:Y:S04]  /*4550*/  @!UP2 USHF.R.U32.HI UR6, URZ, UR4, UR6 ;  /* 0x00000004ff06a299 */ /* 0x008fe80008011606 */
[----:B------:R-:W-:Y:S04]  /*4560*/  @!UP2 USEL UR6, UR13, UR6, !UP0 ;  /* 0x000000060d06a287 */ /* 0x000fe8000c000000 */
[----:B------:R-:W-:Y:S02]  /*4570*/  @!UP2 UIADD3 UR4, UPT, UPT, -UR8, UR6, URZ ;  /* 0x000000060804a290 */ /* 0x000fe4000fffe1ff */
[----:B------:R-:W-:Y:S02]  /*4580*/  @!UP2 UIADD3 UR6, UPT, UPT, UR8, -UR6, URZ ;  /* 0x800000060806a290 */ /* 0x000fe4000fffe0ff */
[----:B------:R-:W-:Y:S02]  /*4590*/  @!UP2 UIMAD UR14, UR4, UR5, UR14 ;  /* 0x00000005040ea2a4 */ /* 0x000fe4000f8e020e */
[----:B------:R-:W-:Y:S01]  /*45a0*/  @!UP2 UIMAD UR13, UR6, UR10, UR13 ;  /* 0x0000000a060da2a4 */ /* 0x000fe2000f8e020d */
[----:B------:R-:W-:Y:S11]  /*45b0*/  BRA.U UP3, `(.L_x_76) ;  /* 0x0000000103107547 */ /* 0x000ff6000b800000 */
[----:B------:R-:W-:Y:S04]  /*45c0*/  MOV R6, UR37 ;  /* 0x0000002500067c02 */ /* 0x000fe80008000f00 */
[----:B------:R-:W-:Y:S04]  /*45d0*/  SHF.L.U32 R6, R6, 0x1f, RZ ;  /* 0x0000001f06067819 */ /* 0x000fe800000006ff */
[----:B------:R-:W3:Y:S02]  /*45e0*/  SYNCS.PHASECHK.TRANS64.TRYWAIT P2, [UR21+0x58], R6 ;  /* 0x00005806ff0075a7 */ /* 0x000ee40008041115 */
[----:B---3--:R-:W-:Y:S05]  /*45f0*/  @!P2 BRA `(.L_x_77) ;  /* 0x000000380038a947 */ /* 0x008fea0003800000 */
.L_x_76:
[----:B------:R-:W-:Y:S05]  /*4600*/  @!P1 BRA `(.L_x_78) ;  /* 0x0000000000309947 */ /* 0x000fea0003800000 */
[----:B------:R-:W-:Y:S01]  /*4610*/  ISETP.NE.U32.AND P1, PT, R2, RZ, PT ;  /* 0x000000ff0200720c */ /* 0x000fe20003f25070 */
[----:B------:R-:W3:Y:S01]  /*4620*/  LDCU.64 UR4, c[0x0][0x358] ;  /* 0x00006b00ff0477ac */ /* 0x000ee20008000a00 */
[----:B------:R-:W-:Y:S02]  /*4630*/  IMAD.MOV.U32 R74, RZ, RZ, 0x1 ;  /* 0x00000001ff4a7424 */ /* 0x000fe400078e00ff */
[----:B------:R-:W-:Y:S11]  /*4640*/  ISETP.NE.AND.EX P1, PT, R3, RZ, PT, P1 ;  /* 0x000000ff0300720c */ /* 0x000ff60003f25310 */
[----:B------:R-:W-:Y:S02]  /*4650*/  @!UPT UIADD3 URZ, UPT, UPT, URZ, URZ, URZ ;  /* 0x000000fffffff290 */ /* 0x000fe4000fffe0ff */
[----:B------:R-:W4:Y:S01]  /*4660*/  @P1 LDC.64 R10, c[0x0][0x888] ;  /* 0x00022200ff0a1b82 */ /* 0x000f220000000a00 */
[----:B-1----:R-:W-:Y:S04]  /*4670*/  @P1 IMAD R0, R4, UR36, RZ ;  /* 0x0000002404001c24 */ /* 0x002fe8000f8e02ff */
[----:B----4-:R-:W-:Y:S04]  /*4680*/  @P1 IMAD.WIDE R10, R0, 0x4, R10 ;  /* 0x00000004000a1825 */ /* 0x010fe800078e020a */
[----:B------:R-:W-:Y:S01]  /*4690*/  HFMA2 R0, -RZ, RZ, 0, 5.9604644775390625e-08 ;  /* 0x00000001ff007431 */ /* 0x000fe200000001ff */
[----:B---3-5:R3:W5:Y:S04]  /*46a0*/  @P1 LDG.E R40, desc[UR4][R10.64] ;  /* 0x000000040a281981 */ /* 0x028768000c1e1900 */
[----:B------:R-:W-:Y:S01]  /*46b0*/  @!P1 PRMT R74, R0, 0x7610, R74 ;  /* 0x00007610004a9816 */ /* 0x000fe2000000004a */
[----:B---3--:R-:W4:Y:S06]  /*46c0*/  @!P1 LDC R40, c[0x0][0x880] ;  /* 0x00022000ff289b82 */ /* 0x008f2c0000000800 */
.L_x_78:
[----:B----45:R-:W-:Y:S01]  /*46d0*/  @!P0 ISETP.EQ.AND P1, PT, R40, RZ, PT ;  /* 0x000000ff2800820c */ /* 0x030fe20003f22270 */
[----:B------:R-:W-:Y:S01]  /*46e0*/  @!UPT UIADD3 URZ, UPT, UPT, URZ, URZ, URZ ;  /* 0x000000fffffff290 */ /* 0x000fe2000fffe0ff */
[----:B------:R-:W-:Y:S11]  /*46f0*/  @!P0 BRA `(.L_x_79) ;  /* 0x0000000000188947 */ /* 0x000ff60003800000 */
[----:B------:R-:W-:Y:S02]  /*4700*/  LOP3.LUT P0, RZ, R74, 0xff, RZ, 0xc0, !PT ;  /* 0x000000ff4aff7812 */ /* 0x000fe4000780c0ff */
[----:B------:R-:W-:Y:S04]  /*4710*/  ISETP.NE.U32.AND P1, PT, R2, RZ, PT ;  /* 0x000000ff0200720c */ /* 0x000fe80003f25070 */
[----:B------:R-:W-:Y:S04]  /*4720*/  ISETP.NE.AND.EX P1, PT, R3, RZ, PT, P1 ;  /* 0x000000ff0300720c */ /* 0x000fe80003f25310 */
[----:B------:R-:W-:Y:S03]  /*4730*/  PLOP3.LUT P1, PT, P1, PT, PT, 0x8, 0x80 ;  /* 0x000000000080781c */ /* 0x000fe60000f2e170 */
[----:B------:R-:W-:Y:S11]  /*4740*/  @P0 ISETP.EQ.AND P1, PT, R40, RZ, PT ;  /* 0x000000ff2800020c */ /* 0x000ff60003f22270 */
[----:B------:R-:W-:Y:S02]  /*4750*/  @!UPT UIADD3 URZ, UPT, UPT, URZ, URZ, URZ ;  /* 0x000000fffffff290 */ /* 0x000fe4000fffe0ff */
.L_x_79:
[----:B------:R-:W3:Y:S01]  /*4760*/  SYNCS.PHASECHK.TRANS64.TRYWAIT P2, [UR21+0x40], R9 ;  /* 0x00004009ff0075a7 */ /* 0x000ee20008041115 */
[----:B------:R-:W-:Y:S04]  /*4770*/  ELECT P0, URZ, PT ;  /* 0x0000000000ff782f */ /* 0x000fe80003800000 */
[----:B------:R-:W-:Y:S11]  /*4780*/  PLOP3.LUT P1, PT, P1, P0, PT, 0xf2, 0x2f ;  /* 0x00000000002f781c */ /* 0x000ff60000f21e72 */
[----:B------:R-:W-:Y:S02]  /*4790*/  @!UPT UIADD3 URZ, UPT, UPT, URZ, URZ, URZ ;  /* 0x000000fffffff290 */ /* 0x000fe4000fffe0ff */
[----:B------:R-:W-:Y:S05]  /*47a0*/  @!P1 IADD3 R8, P0, PT, R16, 0x580, RZ ;  /* 0x0000058010089810 */ /* 0x000fea0007f1e0ff */
[----:B-1----:R-:W-:Y:S01]  /*47b0*/  @!P1 IMAD.X R6, RZ, RZ, R17, P0 ;  /* 0x000000ffff069224 */ /* 0x002fe200000e0611 */
[----:B---3--:R-:W-:Y:S07]  /*47c0*/  @!P2 BRA `(.L_x_80) ;  /* 0x0000003400dca947 */ /* 0x008fee0003800000 */
.L_x_139:
[----:B------:R-:W-:Y:S01]  /*47d0*/  @!P1 R2UR UR5, R8 ;  /* 0x00000000080592ca */ /* 0x000fe200000e0000 */
[----:B------:R-:W-:Y:S01]  /*47e0*/  VOTEU.ALL UP0, P1 ;  /* 0x0000000000ff7886 */ /* 0x000fe20000800000 */
[----:B------:R-:W-:Y:S01]  /*47f0*/  @!P1 R2UR UR4, R6 ;  /* 0x00000000060492ca */ /* 0x000fe200000e0000 */
[----:B-1----:R-:W-:Y:S01]  /*4800*/  @!P1 IMAD.MOV.U32 R0, RZ, RZ, 0x1000 ;  /* 0x00001000ff009424 */ /* 0x002fe200078e00ff */
[----:B------:R-:W-:Y:S01]  /*4810*/  UMOV UR8, 0x0 ;  /* 0x0000000000087882 */ /* 0x000fe20000000000 */
[----:B------:R-:W-:Y:S01]  /*4820*/  UMOV UR9, 0x10000000 ;  /* 0x1000000000097882 */ /* 0x000fe20000000000 */
[----:B------:R-:W-:Y:S01]  /*4830*/  @!UP0 UIADD3 UR16, UPT, UPT, UR21, 0x200, URZ ;  /* 0x0000020015108890 */ /* 0x000fe2000fffe0ff */
[----:B------:R-:W-:Y:S01]  /*4840*/  VIADD R14, R14, 0x1 ;  /* 0x000000010e0e7836 */ /* 0x000fe20000000000 */
[----:B------:R-:W-:Y:S01]  /*4850*/  VOTEU.ALL UP0, P1 ;  /* 0x0000000000ff7886 */ /* 0x000fe20000800000 */
[----:B------:R-:W-:Y:S01]  /*4860*/  UMOV UR20, UR36 ;  /* 0x0000002400147c82 */ /* 0x000fe20008000000 */
[----:B------:R-:W-:Y:S03]  /*4870*/  UPRMT UR6, UR45, 0x654, UR17 ;  /* 0x000006542d067896 */ /* 0x000fe60008000011 */
[----:B------:R-:W-:Y:S02]  /*4880*/  IMAD.U32 R10, RZ, RZ, UR5 ;  /* 0x00000005ff0a7e24 */ /* 0x000fe4000f8e00ff */
[----:B------:R-:W-:Y:S03]  /*4890*/  IMAD.U32 R11, RZ, RZ, UR4 ;  /* 0x00000004ff0b7e24 */ /* 0x000fe6000f8e00ff */
[----:B------:R-:W-:Y:S02]  /*48a0*/  @!P1 R2UR UR4, R10 ;  /* 0x000000000a0492ca */ /* 0x000fe400000e0000 */
[----:B------:R-:W-:Y:S11]  /*48b0*/  @!P1 R2UR UR5, R11 ;  /* 0x000000000b0592ca */ /* 0x000ff600000e0000 */
[----:B------:R-:W-:Y:S02]  /*48c0*/  @!UPT UIADD3 URZ, UPT, UPT, URZ, URZ, URZ ;  /* 0x000000fffffff290 */ /* 0x000fe4000fffe0ff */
[----:B------:R1:W-:Y:S01]  /*48d0*/  @!UP0 UTMALDG.3D [UR16], [UR4], desc[UR8] ;  /* 0x00000810040085b4 */ /* 0x0003e20008011000 */
[----:B------:R1:W-:Y:S01]  /*48e0*/  @!P1 SYNCS.ARRIVE.TRANS64.RED.A0TR RZ, [UR21+0x30], R0 ;  /* 0x00003000ffff99a7 */ /* 0x0003e20008300415 */
[----:B------:R-:W-:Y:S01]  /*48f0*/  SYNCS.ARRIVE.TRANS64.RED.A1T0 RZ, [UR6], RZ ;  /* 0x000000ffffff79a7 */ /* 0x000fe20008100406 */
[----:B------:R-:W3:Y:S02]  /*4900*/  SYNCS.PHASECHK.TRANS64.TRYWAIT P0, [UR21+0x48], R9 ;  /* 0x00004809ff0075a7 */ /* 0x000ee40008001115 */
[----:B-1-3--:R-:W-:Y:S05]  /*4910*/  @!P0 BRA `(.L_x_81) ;  /* 0x0000003400a08947 */ /* 0x00afea0003800000 */
.L_x_141:
[----:B------:R-:W-:Y:S01]  /*4920*/  @!P1 IADD3 R6, P0, PT, R16, 0x580, RZ ;  /* 0x0000058010069810 */ /* 0x000fe20007f1e0ff */
[----:B------:R-:W-:Y:S01]  /*4930*/  VOTEU.ALL UP0, P1 ;  /* 0x0000000000ff7886 */ /* 0x000fe20000800000 */
[----:B------:R-:W-:Y:S01]  /*4940*/  UMOV UR6, 0x0 ;  /* 0x0000000000067882 */ /* 0x000fe20000000000 */
[----:B------:R-:W-:Y:S01]  /*4950*/  UMOV UR7, 0x10000000 ;  /* 0x1000000000077882 */ /* 0x000fe20000000000 */
[----:B------:R-:W-:Y:S01]  /*4960*/  @!P1 R2UR UR5, R6 ;  /* 0x00000000060592ca */ /* 0x000fe200000e0000 */
[----:B-1----:R-:W-:Y:S01]  /*4970*/  @!P1 IMAD.X R0, RZ, RZ, R17, P0 ;  /* 0x000000ffff009224 */ /* 0x002fe200000e0611 */
[----:B------:R-:W-:Y:S01]  /*4980*/  @!UP0 UIADD3 UR10, UPT, UPT, UR18, 0x40, URZ ;  /* 0x00000040120a8890 */ /* 0x000fe2000fffe0ff */
[----:B------:R-:W-:Y:S01]  /*4990*/  R2UR UR16, R76 ;  /* 0x000000004c1072ca */ /* 0x000fe200000e0000 */
[----:B------:R-:W-:Y:S01]  /*49a0*/  @!UP0 UIADD3 UR8, UPT, UPT, UR21, 0x1200, URZ ;  /* 0x0000120015088890 */ /* 0x000fe2000fffe0ff */
[----:B------:R-:W-:Y:S01]  /*49b0*/  ISETP.NE.AND P0, PT, R14, 0x2, PT ;  /* 0x000000020e00780c */ /* 0x000fe20003f05270 */
[----:B------:R-:W-:Y:S01]  /*49c0*/  @!UP0 UIADD3 UR9, UPT, UPT, UR21, 0x38, URZ ;  /* 0x0000003815098890 */ /* 0x000fe2000fffe0ff */
[----:B------:R-:W-:Y:S01]  /*49d0*/  @!P1 R2UR UR4, R0 ;  /* 0x00000000000492ca */ /* 0x000fe200000e0000 */
[----:B------:R-:W-:Y:S01]  /*49e0*/  VOTEU.ALL UP0, P1 ;  /* 0x0000000000ff7886 */ /* 0x000fe20000800000 */
[----:B------:R-:W-:Y:S01]  /*49f0*/  UMOV UR11, UR19 ;  /* 0x00000013000b7c82 */ /* 0x000fe20008000000 */
[----:B------:R-:W-:Y:S01]  /*4a00*/  UMOV UR12, UR36 ;  /* 0x00000024000c7c82 */ /* 0x000fe20008000000 */
[----:B------:R-:W-:Y:S01]  /*4a10*/  SEL R0, RZ, 0x1, P0 ;  /* 0x00000001ff007807 */ /* 0x000fe20000000000 */
[----:B------:R-:W-:Y:S01]  /*4a20*/  UPLOP3.LUT UP3, UPT, UPT, UPT, UPT, 0x80, 0x8 ;  /* 0x000000000008789c */ /* 0x000fe20003f6f070 */
[----:B------:R-:W-:Y:S01]  /*4a30*/  IMAD.U32 R8, RZ, RZ, UR5 ;  /* 0x00000005ff087e24 */ /* 0x000fe2000f8e00ff */
[----:B------:R-:W-:Y:S01]  /*4a40*/  LOP3.LUT R15, R15, 0x1, RZ, 0x3c, !PT ;  /* 0x000000010f0f7812 */ /* 0x000fe200078e3cff */
[----:B------:R-:W-:Y:S01]  /*4a50*/  UMOV UR36, UR26 ;  /* 0x0000001a00247c82 */ /* 0x000fe20008000000 */
[----:B------:R-:W-:Y:S01]  /*4a60*/  LOP3.LUT R13, R13, R0, RZ, 0x3c, !PT ;  /* 0x000000000d0d7212 */ /* 0x000fe200078e3cff */
[----:B------:R-:W-:Y:S01]  /*4a70*/  UIADD3 UR20, UPT, UPT, UR13, UR16, URZ ;  /* 0x000000100d147290 */ /* 0x000fe2000fffe0ff */
[----:B------:R-:W-:Y:S01]  /*4a80*/  SEL R14, R14, RZ, P0 ;  /* 0x000000ff0e0e7207 */ /* 0x000fe20000000000 */
[----:B------:R-:W-:Y:S01]  /*4a90*/  UIADD3 UR16, UPT, UPT, UR14, UR63, URZ ;  /* 0x0000003f0e107290 */ /* 0x000fe2000fffe0ff */
[----:B------:R-:W-:Y:S01]  /*4aa0*/  IMAD.U32 R9, RZ, RZ, UR4 ;  /* 0x00000004ff097e24 */ /* 0x000fe2000f8e00ff */
[----:B------:R-:W-:Y:S04]  /*4ab0*/  @!P1 R2UR UR4, R8 ;  /* 0x00000000080492ca */ /* 0x000fe800000e0000 */
[----:B------:R-:W-:Y:S11]  /*4ac0*/  @!P1 R2UR UR5, R9 ;  /* 0x00000000090592ca */ /* 0x000ff600000e0000 */
[----:B------:R-:W-:Y:S02]  /*4ad0*/  @!UPT UIADD3 URZ, UPT, UPT, URZ, URZ, URZ ;  /* 0x000000fffffff290 */ /* 0x000fe4000fffe0ff */
[----:B------:R3:W-:Y:S01]  /*4ae0*/  @!UP0 UTMALDG.3D [UR8], [UR4], desc[UR6] ;  /* 0x00000608040085b4 */ /* 0x0007e20008011000 */
[----:B------:R3:W-:Y:S01]  /*4af0*/  @!P1 SYNCS.ARRIVE.TRANS64.RED.A0TR RZ, [UR21+0x38], R7 ;  /* 0x00003807ffff99a7 */ /* 0x0007e20008300415 */
[----:B------:R-:W-:Y:S01]  /*4b00*/  SYNCS.ARRIVE.TRANS64.RED.A1T0 RZ, [UR33], RZ ;  /* 0x000000ffffff79a7 */ /* 0x000fe20008100421 */
[----:B------:R-:W-:Y:S05]  /*4b10*/  BRA.U UP1, `(.L_x_82) ;  /* 0xfffffff501247547 */ /* 0x000fea000b83ffff */
[----:B------:R-:W-:-:S04]  /*4b20*/  SHF.L.U32 R2, R15, 0x1f, RZ ;  /* 0x0000001f0f027819 */ /* 0x000fc800000006ff */
[----:B------:R-:W1:Y:S02]  /*4b30*/  SYNCS.PHASECHK.TRANS64.TRYWAIT P0, [UR21+0x40], R2 ;  /* 0x00004002ff0075a7 */ /* 0x000e640008001115 */
[----:B-1----:R-:W-:Y:S05]  /*4b40*/  @!P0 BRA `(.L_x_83) ;  /* 0x00000034002c8947 */ /* 0x002fea0003800000 */
.L_x_143:
[----:B-1----:R-:W-:-:S07]  /*4b50*/  MOV R0, UR21 ;  /* 0x0000001500007c02 */ /* 0x002fce0008000f00 */
.L_x_84:
[----:B-1----:R-:W-:-:S04]  /*4b60*/  SHF.L.U32 R2, R15, 0x1f, RZ ;  /* 0x0000001f0f027819 */ /* 0x002fc800000006ff */
[----:B------:R1:W4:Y:S03]  /*4b70*/  SYNCS.PHASECHK.TRANS64.TRYWAIT P0, [R0+URZ+0x48], R2 ;  /* 0x00004802000075a7 */ /* 0x00032600080011ff */
[----:B----4-:R-:W-:Y:S05]  /*4b80*/  @!P0 NANOSLEEP.SYNCS 0x989680 ;  /* 0x009896800000895d */ /* 0x010fea0003900000 */
[----:B------:R-:W4:Y:S02]  /*4b90*/  @!P0 SYNCS.PHASECHK.TRANS64 P0, [R0+URZ+0x48], R2 ;  /* 0x00004802000085a7 */ /* 0x000f2400080010ff */
[----:B--234-:R-:W-:Y:S05]  /*4ba0*/  @P0 EXIT ;  /* 0x000000000000094d */ /* 0x01cfea0003800000 */
[----:B------:R-:W-:Y:S05]  /*4bb0*/  BRA `(.L_x_84) ;  /* 0xfffffffc00e87947 */ /* 0x000fea000383ffff */
.L_x_73:
[----:B------:R-:W-:-:S06]  /*4bc0*/  UISETP.GE.AND UP0, UPT, UR17, 0x4, UPT ;  /* 0x000000041100788c */ /* 0x000fcc000bf06270 */
[----:B------:R-:W-:-:S13]  /*4bd0*/  PLOP3.LUT P0, PT, PT, PT, UP0, 0x80, 0x8 ;  /* 0x000000000008781c */ /* 0x000fda0003f0f008 */
[----:B-1----:R-:W-:Y:S05]  /*4be0*/  @!P0 EXIT ;  /* 0x000000000000894d */ /* 0x002fea0003800000 */
[----:B------:R-:W-:Y:S01]  /*4bf0*/  BAR.SYNC.DEFER_BLOCKING 0x6, 0xa0 ;  /* 0x0182800000007b1d */ /* 0x000fe20000010000 */
[C---:B------:R-:W-:Y:S01]  /*4c00*/  IMAD.SHL.U32 R7, R84.reuse, 0x40, RZ ;  /* 0x0000004054077824 */ /* 0x040fe200078e00ff */
[C---:B------:R-:W-:Y:S01]  /*4c10*/  LOP3.LUT R86, R84.reuse, 0x60, RZ, 0xc0, !PT ;  /* 0x0000006054567812 */ /* 0x040fe200078ec0ff */
[C---:B------:R-:W-:Y:S01]  /*4c20*/  IMAD.SHL.U32 R4, R84.reuse, 0x20, RZ ;  /* 0x0000002054047824 */ /* 0x040fe200078e00ff */
[----:B------:R-:W-:Y:S01]  /*4c30*/  CS2R R82, SRZ ;  /* 0x0000000000527805 */ /* 0x000fe2000001ff00 */
[C---:B------:R-:W-:Y:S01]  /*4c40*/  IMAD.SHL.U32 R5, R84.reuse, 0x8, RZ ;  /* 0x0000000854057824 */ /* 0x040fe200078e00ff */
[----:B------:R-:W-:Y:S02]  /*4c50*/  UMOV UR44, 0x400 ;  /* 0x00000400002c7882 */ /* 0x000fe40000000000 */
[----:B------:R-:W1:Y:S01]  /*4c60*/  LDC.64 R72, c[0x0][0x8b0] ;  /* 0x00022c00ff487b82 */ /* 0x000e620000000a00 */
[----:B------:R-:W-:Y:S01]  /*4c70*/  ULEA UR44, UR45, UR44, 0x18 ;  /* 0x0000002c2d2c7291 */ /* 0x000fe2000f8ec0ff */
[----:B------:R-:W-:Y:S01]  /*4c80*/  LOP3.LUT R6, R7, 0x180, RZ, 0xc0, !PT ;  /* 0x0000018007067812 */ /* 0x000fe200078ec0ff */
[----:B------:R-:W-:Y:S01]  /*4c90*/  IMAD.U32 R37, R84, 0x10000, RZ ;  /* 0x0001000054257824 */ /* 0x000fe200078e00ff */
[----:B------:R-:W-:Y:S01]  /*4ca0*/  LOP3.LUT R4, R4, 0xc00, RZ, 0xc0, !PT ;  /* 0x00000c0004047812 */ /* 0x000fe200078ec0ff */
[----:B------:R-:W-:Y:S01]  /*4cb0*/  UIADD3 UR4, UPT, UPT, UR44, 0x2200, URZ ;  /* 0x000022002c047890 */ /* 0x000fe2000fffe0ff */
[----:B------:R-:W-:Y:S01]  /*4cc0*/  LOP3.LUT R5, R6, 0x30, R5, 0xf8, !PT ;  /* 0x0000003006057812 */ /* 0x000fe200078ef805 */
[----:B------:R-:W-:Y:S01]  /*4cd0*/  IMAD.SHL.U32 R6, R84, 0x2, RZ ;  /* 0x0000000254067824 */ /* 0x000fe200078e00ff */
[----:B------:R-:W2:Y:S01]  /*4ce0*/  LDC.64 R70, c[0x0][0x8a8] ;  /* 0x00022a00ff467b82 */ /* 0x000ea20000000a00 */
[----:B------:R-:W-:Y:S01]  /*4cf0*/  LOP3.LUT R4, R4, 0x40, R7, 0xf8, !PT ;  /* 0x0000004004047812 */ /* 0x000fe200078ef807 */
[----:B------:R-:W-:Y:S01]  /*4d00*/  IMAD.MOV.U32 R36, RZ, RZ, RZ ;  /* 0x000000ffff247224 */ /* 0x000fe200078e00ff */
[----:B------:R-:W-:Y:S01]  /*4d10*/  LOP3.LUT R37, R37, 0x600000, RZ, 0xc0, !PT ;  /* 0x0060000025257812 */ /* 0x000fe200078ec0ff */
[----:B------:R-:W-:Y:S01]  /*4d20*/  IMAD.MOV.U32 R78, RZ, RZ, RZ ;  /* 0x000000ffff4e7224 */ /* 0x000fe200078e00ff */
[----:B------:R-:W-:-:S02]  /*4d30*/  LOP3.LUT R84, R84, 0x2, RZ, 0xc0, !PT ;  /* 0x0000000254547812 */ /* 0x000fc400078ec0ff */
[----:B------:R-:W-:Y:S02]  /*4d40*/  CS2R R80, SRZ ;  /* 0x0000000000507805 */ /* 0x000fe4000001ff00 */
[----:B------:R-:W-:Y:S01]  /*4d50*/  LOP3.LUT R5, R5, 0x20, R6, 0x78, !PT ;  /* 0x0000002005057812 */ /* 0x000fe200078e7806 */
[----:B------:R-:W-:Y:S01]  /*4d60*/  IMAD.U32 R85, RZ, RZ, UR4 ;  /* 0x00000004ff557e24 */ /* 0x000fe2000f8e00ff */
[----:B------:R-:W3:Y:S01]  /*4d70*/  LDS R0, [UR44+0x110] ;  /* 0x0001102cff007984 */ /* 0x000ee20008000800 */
[----:B------:R-:W-:Y:S01]  /*4d80*/  LOP3.LUT R4, R4, 0x200, R7, 0xf8, !PT ;  /* 0x0000020004047812 */ /* 0x000fe200078ef807 */
[----:B------:R-:W-:Y:S01]  /*4d90*/  IMAD.MOV R79, RZ, RZ, -R84 ;  /* 0x000000ffff4f7224 */ /* 0x000fe200078e0a54 */
[----:B------:R-:W4:Y:S02]  /*4da0*/  LDCU UR58, c[0x0][0x370] ;  /* 0x00006e00ff3a77ac */ /* 0x000f240008000800 */
[----:B------:R-:W-:Y:S01]  /*4db0*/  LOP3.LUT R69, R4, R5, RZ, 0xfc, !PT ;  /* 0x0000000504457212 */ /* 0x000fe200078efcff */
[----:B------:R-:W1:Y:S01]  /*4dc0*/  LDCU UR43, c[0x0][0xb0c] ;  /* 0x00016180ff2b77ac */ /* 0x000e620008000800 */
[----:B------:R-:W1:Y:S01]  /*4dd0*/  LDCU UR39, c[0x0][0xb30] ;  /* 0x00016600ff2777ac */ /* 0x000e620008000800 */
[----:B------:R-:W1:Y:S01]  /*4de0*/  LDCU.64 UR56, c[0x0][0x888] ;  /* 0x00011100ff3877ac */ /* 0x000e620008000a00 */
[----:B------:R-:W1:Y:S01]  /*4df0*/  LDCU.64 UR40, c[0x0][0xb28] ;  /* 0x00016500ff2877ac */ /* 0x000e620008000a00 */
[----:B------:R-:W1:Y:S01]  /*4e00*/  LDCU.64 UR60, c[0x0][0x890] ;  /* 0x00011200ff3c77ac */ /* 0x000e620008000a00 */
[----:B------:R-:W1:Y:S01]  /*4e10*/  LDCU.128 UR52, c[0x0][0xb10] ;  /* 0x00016200ff3477ac */ /* 0x000e620008000c00 */
[----:B------:R-:W1:Y:S01]  /*4e20*/  LDCU UR47, c[0x0][0x374] ;  /* 0x00006e80ff2f77ac */ /* 0x000e620008000800 */
[----:B------:R-:W-:Y:S01]  /*4e30*/  UIADD3 UR62, UPT, UPT, UR44, 0x200, URZ ;  /* 0x000002002c3e7890 */ /* 0x000fe2000fffe0ff */
[----:B-1234-:R-:W-:-:S11]  /*4e40*/  IMAD.IADD R37, R0, 0x1, R37 ;  /* 0x0000000100257824 */ /* 0x01efd600078e0225 */
.L_x_110:
[----:B------:R-:W-:Y:S02]  /*4e50*/  LEA R3, R78, UR44, 0x3 ;  /* 0x0000002c4e037c11 */ /* 0x000fe4000f8e18ff */
[----:B------:R-:W-:Y:S02]  /*4e60*/  SHF.L.U32 R0, R82, 0x1f, RZ ;  /* 0x0000001f52007819 */ /* 0x000fe400000006ff */
[----:B-1----:R-:W-:Y:S02]  /*4e70*/  LEA R4, R78, UR44, 0x4 ;  /* 0x0000002c4e047c11 */ /* 0x002fe4000f8e20ff */
[----:B------:R-:W1:Y:S02]  /*4e80*/  SYNCS.PHASECHK.TRANS64.TRYWAIT P0, [R3+URZ+0x60], R0 ;  /* 0x00006000030075a7 */ /* 0x000e6400080011ff */
[----:B-1----:R-:W-:Y:S05]  /*4e90*/  @!P0 BRA `(.L_x_85) ;  /* 0x0000003000708947 */ /* 0x002fea0003800000 */
.L_x_144:
        /* <DEDUP_REMOVED lines=8> */
[----:B--2---:R-:W-:Y:S11]  /*4f20*/  LOP3.LUT P0, RZ, R6, 0x1, RZ, 0xc0, !PT ;  /* 0x0000000106ff7812 */ /* 0x004ff6000780c0ff */
[----:B------:R-:W-:Y:S02]  /*4f30*/  @!UPT UIADD3 URZ, UPT, UPT, URZ, URZ, URZ ;  /* 0x000000fffffff290 */ /* 0x000fe4000fffe0ff */
[----:B---3--:R-:W-:Y:S01]  /*4f40*/  VOTEU.ANY UP1, P0 ;  /* 0x0000000000ff7886 */ /* 0x008fe20000020100 */
[----:B------:R-:W-:Y:S01]  /*4f50*/  PLOP3.LUT P0, PT, PT, PT, UP1, 0x80, 0x8 ;  /* 0x000000000008781c */ /* 0x000fe20003f0f018 */
[----:B------:R-:W-:Y:S11]  /*4f60*/  UP2UR UR46, UPR, URZ, 0x2 ;  /* 0x00000002ff2e7883 */ /* 0x000ff60008000000 */
[----:B------:R-:W-:Y:S01]  /*4f70*/  @!UPT UIADD3 URZ, UPT, UPT, URZ, URZ, URZ ;  /* 0x000000fffffff290 */ /* 0x000fe2000fffe0ff */
[----:B-1----:R-:W-:Y:S02]  /*4f80*/  @P0 SHF.R.U32.HI R0, RZ, 0x10, R5 ;  /* 0x00000010ff000819 */ /* 0x002fe40000011605 */
        /* <DEDUP_REMOVED lines=12> */
[----:B------:R-:W2:Y:S01]  /*5050*/  LDCU UR12, c[0x0][0xb20] ;  /* 0x00016400ff0c77ac */ /* 0x000ea20008000800 */
[----:B------:R-:W-:Y:S02]  /*5060*/  UIMAD.WIDE.U32 UR4, UR47, UR55, URZ ;  /* 0x000000372f0472a5 */ /* 0x000fe4000f8e00ff */
[----:B------:R-:W-:Y:S02]  /*5070*/  UIMAD.WIDE.U32 UR6, UR58, UR52, URZ ;  /* 0x000000343a0672a5 */ /* 0x000fe4000f8e00ff */
[----:B------:R-:W-:Y:S02]  /*5080*/  UISETP.NE.AND UP0, UPT, UR54, 0x1, UPT ;  /* 0x000000013600788c */ /* 0x000fe4000bf05270 */
[----:B------:R-:W-:Y:S02]  /*5090*/  UIMAD.WIDE.U32 UR8, UR37, UR55, URZ ;  /* 0x00000037250872a5 */ /* 0x000fe4000f8e00ff */
[----:B------:R-:W-:Y:S02]  /*50a0*/  UIMAD.WIDE.U32 UR10, UR38, UR52, URZ ;  /* 0x00000034260a72a5 */ /* 0x000fe4000f8e00ff */
[----:B------:R-:W-:Y:S02]  /*50b0*/  UISETP.NE.AND UP1, UPT, UR43, 0x1, UPT ;  /* 0x000000012b00788c */ /* 0x000fe4000bf25270 */
[----:B------:R-:W-:Y:S01]  /*50c0*/  UISETP.NE.AND UP2, UPT, UR42, 0x1, UPT ;  /* 0x000000012a00788c */ /* 0x000fe2000bf45270 */
[----:B------:R-:W-:Y:S02]  /*50d0*/  UMOV UR4, UR5 ;  /* 0x0000000500047c82 */ /* 0x000fe40008000000 */
[----:B--2---:R-:W-:Y:S03]  /*50e0*/  USHF.R.U32.HI UR5, URZ, UR12, UR4 ;  /* 0x0000000cff057299 */ /* 0x004fe60008011604 */
[----:B------:R-:W-:Y:S02]  /*50f0*/  UMOV UR4, UR7 ;  /* 0x0000000700047c82 */ /* 0x000fe40008000000 */
[----:B------:R-:W-:Y:S02]  /*5100*/  USHF.R.U32.HI UR7, URZ, UR53, UR4 ;  /* 0x00000035ff077299 */ /* 0x000fe40008011604 */
[----:B------:R-:W-:Y:S02]  /*5110*/  USEL UR4, UR47, UR5, !UP0 ;  /* 0x000000052f047287 */ /* 0x000fe4000c000000 */
[----:B------:R-:W-:Y:S01]  /*5120*/  USEL UR7, UR58, UR7, !UP1 ;  /* 0x000000073a077287 */ /* 0x000fe2000c800000 */
[----:B------:R-:W-:Y:S01]  /*5130*/  UMOV UR5, UR9 ;  /* 0x0000000900057c82 */ /* 0x000fe20008000000 */
[----:B------:R-:W-:Y:S02]  /*5140*/  UIMAD.WIDE.U32 UR8, UR4, UR40, URZ ;  /* 0x00000028040872a5 */ /* 0x000fe4000f8e00ff */
[----:B------:R-:W-:Y:S03]  /*5150*/  USHF.R.U32.HI UR6, URZ, UR12, UR5 ;  /* 0x0000000cff067299 */ /* 0x000fe60008011605 */
[----:B------:R-:W-:Y:S01]  /*5160*/  UMOV UR5, UR11 ;  /* 0x0000000b00057c82 */ /* 0x000fe20008000000 */
[----:B------:R-:W-:Y:S02]  /*5170*/  UIMAD.WIDE.U32 UR10, UR7, UR40, URZ ;  /* 0x00000028070a72a5 */ /* 0x000fe4000f8e00ff */
[----:B------:R-:W-:Y:S02]  /*5180*/  USHF.R.U32.HI UR12, URZ, UR53, UR5 ;  /* 0x00000035ff0c7299 */ /* 0x000fe40008011605 */
[----:B------:R-:W-:Y:S01]  /*5190*/  USEL UR6, UR37, UR6, !UP0 ;  /* 0x0000000625067287 */ /* 0x000fe2000c000000 */
[----:B------:R-:W-:Y:S02]  /*51a0*/  UMOV UR5, UR9 ;  /* 0x0000000900057c82 */ /* 0x000fe40008000000 */
[----:B------:R-:W-:Y:S01]  /*51b0*/  UMOV UR10, UR11 ;  /* 0x0000000b000a7c82 */ /* 0x000fe20008000000 */
[----:B------:R-:W-:Y:S02]  /*51c0*/  @UP2 USHF.R.U32.HI UR4, URZ, UR41, UR5 ;  /* 0x00000029ff042299 */ /* 0x000fe40008011605 */
[----:B------:R-:W-:Y:S02]  /*51d0*/  @UP2 USHF.R.U32.HI UR7, URZ, UR41, UR10 ;  /* 0x00000029ff072299 */ /* 0x000fe4000801160a */
[----:B------:R-:W-:Y:S02]  /*51e0*/  UIMAD UR4, UR42, UR4, URZ ;  /* 0x000000042a0472a4 */ /* 0x000fe4000f8e02ff */
[----:B------:R-:W-:Y:S02]  /*51f0*/  UIMAD.WIDE.U32 UR10, UR6, UR40, URZ ;  /* 0x00000028060a72a5 */ /* 0x000fe4000f8e00ff */
[----:B------:R-:W-:Y:S02]  /*5200*/  USEL UR5, UR38, UR12, !UP1 ;  /* 0x0000000c26057287 */ /* 0x000fe4000c800000 */
[----:B------:R-:W-:Y:S02]  /*5210*/  UIMAD UR8, UR42, UR7, URZ ;  /* 0x000000072a0872a4 */ /* 0x000fe4000f8e02ff */
[----:B------:R-:W-:Y:S03]  /*5220*/  UISETP.GE.AND UP0, UPT, UR6, UR4, UPT ;  /* 0x000000040600728c */ /* 0x000fe6000bf06270 */
[----:B------:R-:W-:Y:S01]  /*5230*/  UMOV UR4, UR11 ;  /* 0x0000000b00047c82 */ /* 0x000fe20008000000 */
[----:B------:R-:W-:Y:S02]  /*5240*/  UISETP.GE.OR UP0, UPT, UR5, UR8, UP0 ;  /* 0x000000080500728c */ /* 0x000fe40008706670 */
[----:B------:R-:W-:Y:S02]  /*5250*/  USHF.R.U32.HI UR4, URZ, UR41, UR4 ;  /* 0x00000029ff047299 */ /* 0x000fe40008011604 */
[----:B------:R-:W-:Y:S02]  /*5260*/  UIMAD.WIDE.U32 UR8, UR5, UR40, URZ ;  /* 0x00000028050872a5 */ /* 0x000fe4000f8e00ff */
[----:B------:R-:W-:Y:S02]  /*5270*/  USEL UR11, UR6, UR4, !UP2 ;  /* 0x00000004060b7287 */ /* 0x000fe4000d000000 */
[----:B------:R-:W-:Y:S02]  /*5280*/  UIADD3 UR8, UPT, UPT, -UR5, URZ, URZ ;  /* 0x000000ff05087290 */ /* 0x000fe4000fffe1ff */
[----:B------:R-:W-:Y:S01]  /*5290*/  UIADD3 UR10, UPT, UPT, -UR11, URZ, URZ ;  /* 0x000000ff0b0a7290 */ /* 0x000fe2000fffe1ff */
[----:B------:R-:W-:Y:S01]  /*52a0*/  @!UP0 UMOV UR4, UR9 ;  /* 0x0000000900048c82 */ /* 0x000fe20008000000 */
[----:B------:R-:W-:Y:S02]  /*52b0*/  UIADD3 UR9, UPT, UPT, -UR6, URZ, URZ ;  /* 0x000000ff06097290 */ /* 0x000fe4000fffe1ff */
[----:B------:R-:W-:Y:S02]  /*52c0*/  @!UP0 USHF.R.U32.HI UR4, URZ, UR41, UR4 ;  /* 0x00000029ff048299 */ /* 0x000fe40008011604 */
[----:B------:R-:W-:Y:S02]  /*52d0*/  UIMAD UR10, UR42, UR10, UR6 ;  /* 0x0000000a2a0a72a4 */ /* 0x000fe4000f8e0206 */
[----:B------:R-:W-:Y:S04]  /*52e0*/  @!UP0 USEL UR4, UR5, UR4, !UP2 ;  /* 0x0000000405048287 */ /* 0x000fe8000d000000 */
[----:B------:R-:W-:Y:S02]  /*52f0*/  @!UP0 UIMAD UR10, UR7, UR10, UR4 ;  /* 0x0000000a070a82a4 */ /* 0x000fe4000f8e0204 */
[----:B------:R-:W-:Y:S02]  /*5300*/  @!UP0 UIADD3 UR11, UPT, UPT, UR11, -UR4, URZ ;  /* 0x800000040b0b8290 */ /* 0x000fe4000fffe0ff */
[----:B------:R-:W-:Y:S02]  /*5310*/  UIMAD UR7, UR43, UR8, UR38 ;  /* 0x000000082b0772a4 */ /* 0x000fe4000f8e0226 */
[----:B------:R-:W-:Y:S02]  /*5320*/  @!UP0 UIMAD UR6, UR11, UR42, UR5 ;  /* 0x0000002a0b0682a4 */ /* 0x000fe4000f8e0205 */
[----:B------:R-:W-:Y:S01]  /*5330*/  UIMAD UR4, UR54, UR9, UR37 ;  /* 0x00000009360472a4 */ /* 0x000fe2000f8e0225 */
[----:B------:R-:W-:Y:S02]  /*5340*/  @!UP0 UMOV UR5, UR10 ;  /* 0x0000000a00058c82 */ /* 0x000fe40008000000 */
[----:B------:R-:W-:Y:S02]  /*5350*/  UIMAD UR38, UR5, UR43, UR7 ;  /* 0x0000002b052672a4 */ /* 0x000fe4000f8e0207 */
[----:B------:R-:W-:Y:S11]  /*5360*/  UIMAD UR37, UR6, UR54, UR4 ;  /* 0x00000036062572a4 */ /* 0x000ff6000f8e0204 */
[----:B------:R-:W-:Y:S01]  /*5370*/  @!UPT UIADD3 URZ, UPT, UPT, URZ, URZ, URZ ;  /* 0x000000fffffff290 */ /* 0x000fe2000fffe0ff */
.L_x_86:
[----:B------:R-:W-:Y:S01]  /*5380*/  UISETP.NE.AND UP0, UPT, UR39, 0x1, UPT ;  /* 0x000000012700788c */ /* 0x000fe2000bf05270 */
[----:B------:R-:W-:Y:S01]  /*5390*/  IADD3 R78, PT, PT, R78, 0x1, RZ ;  /* 0x000000014e4e7810 */ /* 0x000fe20007ffe0ff */
[----:B------:R-:W-:Y:S02]  /*53a0*/  USHF.L.U32 UR50, UR16, 0x6, URZ ;  /* 0x0000000610327899 */ /* 0x000fe400080006ff */
[----:B------:R-:W-:Y:S07]  /*53b0*/  USHF.L.U32 UR49, UR20, 0x7, URZ ;  /* 0x0000000714317899 */ /* 0x000fee00080006ff */
[----:B------:R-:W2:Y:S01]  /*53c0*/  @!UP0 LDCU.128 UR12, c[0x0][0xb10] ;  /* 0x00016200ff0c87ac */ /* 0x000ea20008000c00 */
[----:B------:R-:W3:Y:S01]  /*53d0*/  @!UP0 LDCU UR5, c[0x0][0xb0c] ;  /* 0x00016180ff0587ac */ /* 0x000ee20008000800 */
[----:B------:R-:W4:Y:S01]  /*53e0*/  @!UP0 LDCU UR10, c[0x0][0xb20] ;  /* 0x00016400ff0a87ac */ /* 0x000f220008000800 */
[----:B--2---:R-:W-:Y:S02]  /*53f0*/  UIMAD.WIDE.U32 UR8, UR38, UR12, URZ ;  /* 0x0000000c260872a5 */ /* 0x004fe4000f8e00ff */
[----:B------:R-:W-:Y:S02]  /*5400*/  UIMAD.WIDE.U32 UR6, UR37, UR15, URZ ;  /* 0x0000000f250672a5 */ /* 0x000fe4000f8e00ff */
[----:B------:R-:W-:Y:S03]  /*5410*/  @!UP0 UISETP.NE.AND UP1, UPT, UR14, 0x1, UPT ;  /* 0x000000010e00888c */ /* 0x000fe6000bf25270 */
[----:B------:R-:W-:Y:S01]  /*5420*/  @!UP0 UMOV UR4, UR9 ;  /* 0x0000000900048c82 */ /* 0x000fe20008000000 */
[----:B---3--:R-:W-:Y:S02]  /*5430*/  @!UP0 UISETP.NE.AND UP2, UPT, UR5, 0x1, UPT ;  /* 0x000000010500888c */ /* 0x008fe4000bf45270 */
[----:B------:R-:W-:Y:S01]  /*5440*/  @!UP0 USHF.R.U32.HI UR4, URZ, UR13, UR4 ;  /* 0x0000000dff048299 */ /* 0x000fe20008011604 */
[----:B------:R-:W-:Y:S02]  /*5450*/  @!UP0 UMOV UR6, UR7 ;  /* 0x0000000700068c82 */ /* 0x000fe40008000000 */
[----:B----4-:R-:W-:Y:S02]  /*5460*/  @!UP0 USHF.R.U32.HI UR6, URZ, UR10, UR6 ;  /* 0x0000000aff068299 */ /* 0x010fe40008011606 */
[----:B------:R-:W-:Y:S02]  /*5470*/  @!UP0 USEL UR7, UR38, UR4, !UP2 ;  /* 0x0000000426078287 */ /* 0x000fe4000d000000 */
[----:B------:R-:W-:Y:S04]  /*5480*/  @!UP0 USEL UR6, UR37, UR6, !UP1 ;  /* 0x0000000625068287 */ /* 0x000fe8000c800000 */
[----:B------:R-:W-:Y:S02]  /*5490*/  @!UP0 UIADD3 UR4, UPT, UPT, -UR7, UR6, URZ ;  /* 0x0000000607048290 */ /* 0x000fe4000fffe1ff */
[----:B------:R-:W-:Y:S02]  /*54a0*/  @!UP0 UIADD3 UR6, UPT, UPT, UR7, -UR6, URZ ;  /* 0x8000000607068290 */ /* 0x000fe4000fffe0ff */
[----:B------:R-:W-:Y:S02]  /*54b0*/  @!UP0 UIMAD UR38, UR4, UR5, UR38 ;  /* 0x00000005042682a4 */ /* 0x000fe4000f8e0226 */
[----:B------:R-:W-:Y:S02]  /*54c0*/  @!UP0 UIMAD UR37, UR6, UR14, UR37 ;  /* 0x0000000e062582a4 */ /* 0x000fe4000f8e0225 */
[----:B------:R-:W-:Y:S09]  /*54d0*/  ULOP3.LUT UP0, URZ, UR62, 0x1b0, URZ, 0xc0, !UPT ;  /* 0x000001b03eff7892 */ /* 0x000ff2000f80c0ff */
[----:B------:R-:W-:Y:S05]  /*54e0*/  BRA.U !UP0, `(.L_x_87) ;  /* 0x0000000108407547 */ /* 0x000fea000b800000 */
[----:B------:R-:W2:Y:S01]  /*54f0*/  LDCU.64 UR8, c[0x4][0x80] ;  /* 0x01001000ff0877ac */ /* 0x000ea20008000a00 */
[----:B------:R-:W-:Y:S01]  /*5500*/  MOV R3, 0x0 ;  /* 0x0000000000037802 */ /* 0x000fe20000000f00 */
[----:B------:R-:W-:Y:S02]  /*5510*/  HFMA2 R12, -RZ, RZ, 0, 5.9604644775390625e-08 ;  /* 0x00000001ff0c7431 */ /* 0x000fe400000001ff */
[----:B------:R-:W-:Y:S02]  /*5520*/  IMAD.MOV.U32 R8, RZ, RZ, 0x70 ;  /* 0x00000070ff087424 */ /* 0x000fe400078e00ff */
[----:B------:R-:W-:Y:S01]  /*5530*/  IMAD.MOV.U32 R13, RZ, RZ, RZ ;  /* 0x000000ffff0d7224 */ /* 0x000fe200078e00ff */
[----:B------:R-:W3:Y:S01]  /*5540*/  LDCU.64 UR6, c[0x4][0x88] ;  /* 0x01001100ff0677ac */ /* 0x000ee20008000a00 */
[----:B------:R-:W4:Y:S01]  /*5550*/  LDC.64 R2, c[0x4][R3] ;  /* 0x0100000003027b82 */ /* 0x000f220000000a00 */
[----:B------:R-:W1:Y:S01]  /*5560*/  LDCU.64 UR4, c[0x4][0x8] ;  /* 0x01000100ff0477ac */ /* 0x000e620008000a00 */
[----:B--2---:R-:W-:Y:S01]  /*5570*/  MOV R5, UR9 ;  /* 0x0000000900057c02 */ /* 0x004fe20008000f00 */
[----:B------:R-:W-:Y:S01]  /*5580*/  IMAD.U32 R4, RZ, RZ, UR8 ;  /* 0x00000008ff047e24 */ /* 0x000fe2000f8e00ff */
[----:B---3--:R-:W-:Y:S01]  /*5590*/  MOV R7, UR7 ;  /* 0x0000000700077c02 */ /* 0x008fe20008000f00 */
[----:B------:R-:W-:Y:S01]  /*55a0*/  IMAD.U32 R6, RZ, RZ, UR6 ;  /* 0x00000006ff067e24 */ /* 0x000fe2000f8e00ff */
[----:B-1----:R-:W-:Y:S01]  /*55b0*/  MOV R11, UR5 ;  /* 0x00000005000b7c02 */ /* 0x002fe20008000f00 */
[----:B------:R-:W-:Y:S02]  /*55c0*/  IMAD.U32 R10, RZ, RZ, UR4 ;  /* 0x00000004ff0a7e24 */ /* 0x000fe4000f8e00ff */
[----:B------:R-:W-:Y:S07]  /*55d0*/  LEPC R20, `(.L_x_87) ;  /* 0x000000001014794e */ /* 0x000fee0000000000 */
[----:B----45:R-:W-:Y:S05]  /*55e0*/  CALL.ABS.NOINC R2 ;  /* 0x0000000002007343 */ /* 0x030fea0003c00000 */
.L_x_87:
[----:B------:R-:W-:Y:S01]  /*55f0*/  LOP3.LUT P0, RZ, R85, 0x1b0, RZ, 0xc0, !PT ;  /* 0x000001b055ff7812 */ /* 0x000fe2000780c0ff */
[----:B------:R-:W-:Y:S11]  /*5600*/  BSSY.RECONVERGENT B6, `(.L_x_88) ;  /* 0x0000013000067945 */ /* 0x000ff60003800200 */
[----:B------:R-:W-:Y:S01]  /*5610*/  @!UPT UIADD3 URZ, UPT, UPT, URZ, URZ, URZ ;  /* 0x000000fffffff290 */ /* 0x000fe2000fffe0ff */
[----:B------:R-:W-:Y:S05]  /*5620*/  @!P0 BRA `(.L_x_89) ;  /* 0x0000000000408947 */ /* 0x000fea0003800000 */
        /* <DEDUP_REMOVED lines=16> */
.L_x_89:
[----:B------:R-:W-:Y:S05]  /*5730*/  BSYNC.RECONVERGENT B6 ;  /* 0x0000000000067941 */ /* 0x000fea0003800200 */
.L_x_88:
[----:B------:R-:W-:Y:S01]  /*5740*/  R2UR UR4, R77 ;  /* 0x000000004d0472ca */ /* 0x000fe200000e0000 */
[----:B------:R-:W-:Y:S01]  /*5750*/  UISETP.NE.U32.AND UP0, UPT, UR60, URZ, UPT ;  /* 0x000000ff3c00728c */ /* 0x000fe2000bf05070 */
[----:B------:R-:W-:Y:S02]  /*5760*/  ISETP.NE.U32.AND P4, PT, R72, RZ, PT ;  /* 0x000000ff4800720c */ /* 0x000fe40003f85070 */
[----:B------:R-:W-:Y:S01]  /*5770*/  ISETP.NE.U32.AND P2, PT, RZ, UR56, PT ;  /* 0x00000038ff007c0c */ /* 0x000fe2000bf45070 */
[----:B------:R-:W-:Y:S01]  /*5780*/  UISETP.NE.AND.EX UP1, UPT, UR61, URZ, UPT, UP0 ;  /* 0x000000ff3d00728c */ /* 0x000fe2000bf25300 */
[----:B------:R-:W-:Y:S01]  /*5790*/  ISETP.NE.AND.EX P4, PT, R73, RZ, PT, P4 ;  /* 0x000000ff4900720c */ /* 0x000fe20003f85340 */
[----:B------:R-:W-:Y:S01]  /*57a0*/  UPLOP3.LUT UP0, UPT, UPT, UPT, UPT, 0x40, 0x4 ;  /* 0x000000000004789c */ /* 0x000fe20003f0e870 */
[----:B------:R-:W-:Y:S05]  /*57b0*/  ISETP.NE.AND.EX P2, PT, RZ, UR57, PT, P2 ;  /* 0x00000039ff007c0c */ /* 0x000fea000bf45320 */
[----:B------:R-:W-:Y:S06]  /*57c0*/  UISETP.NE.AND UP2, UPT, UR4, URZ, UPT ;  /* 0x000000ff0400728c */ /* 0x000fec000bf45270 */
[----:B------:R-:W-:Y:S05]  /*57d0*/  PLOP3.LUT P1, PT, PT, PT, UP2, 0x80, 0x8 ;  /* 0x000000000008781c */ /* 0x000fea0003f2f028 */
[----:B------:R-:W-:Y:S06]  /*57e0*/  @UP2 UPLOP3.LUT UP0, UPT, UPT, UPT, UP1, 0x80, 0x8 ;  /* 0x000000000008289c */ /* 0x000fec0003f0f010 */
[----:B------:R-:W-:Y:S01]  /*57f0*/  PLOP3.LUT P0, PT, PT, PT, UP0, 0x80, 0x8 ;  /* 0x000000000008781c */ /* 0x000fe20003f0f008 */
[----:B------:R-:W-:Y:S01]  /*5800*/  @!UPT UIADD3 URZ, UPT, UPT, URZ, URZ, URZ ;  /* 0x000000fffffff290 */ /* 0x000fe2000fffe0ff */
[----:B------:R-:W-:Y:S11]  /*5810*/  BRA.U !UP1, `(.L_x_90) ;  /* 0x00000001093c7547 */ /* 0x000ff6000b800000 */
[----:B------:R-:W-:Y:S01]  /*5820*/  UISETP.NE.U32.AND UP0, UPT, UR56, URZ, UPT ;  /* 0x000000ff3800728c */ /* 0x000fe2000bf05070 */
[----:B-1----:R-:W-:Y:S01]  /*5830*/  HFMA2 R0, -RZ, RZ, 0, 5.9604644775390625e-08 ;  /* 0x00000001ff007431 */ /* 0x002fe200000001ff */
[----:B------:R-:W1:Y:S01]  /*5840*/  LDCU.64 UR8, c[0x0][0x358] ;  /* 0x00006b00ff0877ac */ /* 0x000e620008000a00 */
[----:B------:R-:W-:Y:S01]  /*5850*/  IMAD.MOV.U32 R74, RZ, RZ, 0x1 ;  /* 0x00000001ff4a7424 */ /* 0x000fe200078e00ff */
[----:B------:R-:W-:Y:S06]  /*5860*/  UISETP.NE.AND.EX UP0, UPT, UR57, URZ, UPT, UP0 ;  /* 0x000000ff3900728c */ /* 0x000fec000bf05300 */
[----:B------:R-:W-:Y:S05]  /*5870*/  PLOP3.LUT P3, PT, PT, PT, UP0, 0x80, 0x8 ;  /* 0x000000000008781c */ /* 0x000fea0003f6f008 */
[----:B------:R-:W2:Y:S01]  /*5880*/  @UP0 LDCU.64 UR4, c[0x0][0x888] ;  /* 0x00011100ff0407ac */ /* 0x000ea20008000a00 */
[----:B------:R-:W-:Y:S07]  /*5890*/  @UP0 UIMAD UR6, UR36, UR60, URZ ;  /* 0x0000003c240602a4 */ /* 0x000fee000f8e02ff */
[----:B------:R-:W-:Y:S01]  /*58a0*/  @!P3 PRMT R74, R0, 0x7610, R74 ;  /* 0x00007610004ab816 */ /* 0x000fe2000000004a */
[----:B--2---:R-:W-:Y:S06]  /*58b0*/  @UP0 UIMAD.WIDE UR4, UR6, 0x4, UR4 ;  /* 0x00000004060408a5 */ /* 0x004fec000f8e0204 */
[----:B-----5:R-:W-:Y:S01]  /*58c0*/  IMAD.U32 R40, RZ, RZ, UR4 ;  /* 0x00000004ff287e24 */ /* 0x020fe2000f8e00ff */
[----:B------:R-:W-:Y:S04]  /*58d0*/  MOV R41, UR5 ;  /* 0x0000000500297c02 */ /* 0x000fe80008000f00 */
[----:B------:R-:W2:Y:S01]  /*58e0*/  @!UP0 LDCU UR4, c[0x0][0x880] ;  /* 0x00011000ff0487ac */ /* 0x000ea20008000800 */
[----:B-1----:R3:W5:Y:S02]  /*58f0*/  @P3 LDG.E R40, desc[UR8][R40.64] ;  /* 0x0000000828283981 */ /* 0x002764000c1e1900 */
[----:B--23--:R-:W-:Y:S02]  /*5900*/  @!P3 IMAD.U32 R40, RZ, RZ, UR4 ;  /* 0x00000004ff28be24 */ /* 0x00cfe4000f8e00ff */
.L_x_90:
[----:B------:R-:W-:Y:S05]  /*5910*/  @!P4 BRA `(.L_x_91) ;  /* 0x000000000024c947 */ /* 0x000fea0003800000 */
[----:B------:R-:W-:Y:S01]  /*5920*/  ISETP.NE.U32.AND P3, PT, R70, RZ, PT ;  /* 0x000000ff4600720c */ /* 0x000fe20003f65070 */
[----:B------:R-:W2:Y:S03]  /*5930*/  LDCU.64 UR4, c[0x0][0x358] ;  /* 0x00006b00ff0477ac */ /* 0x000ea60008000a00 */
[----:B------:R-:W-:Y:S11]  /*5940*/  ISETP.NE.AND.EX P3, PT, R71, RZ, PT, P3 ;  /* 0x000000ff4700720c */ /* 0x000ff60003f65330 */
[----:B------:R-:W-:Y:S02]  /*5950*/  @!UPT UIADD3 URZ, UPT, UPT, URZ, URZ, URZ ;  /* 0x000000fffffff290 */ /* 0x000fe4000fffe0ff */
[----:B------:R-:W3:Y:S01]  /*5960*/  @P3 LDC.64 R2, c[0x0][0x8a8] ;  /* 0x00022a00ff023b82 */ /* 0x000ee20000000a00 */
[----:B-1----:R-:W-:Y:S04]  /*5970*/  @P3 IMAD R0, R72, UR36, RZ ;  /* 0x0000002448003c24 */ /* 0x002fe8000f8e02ff */
[----:B---3--:R-:W-:Y:S05]  /*5980*/  @P3 IMAD.WIDE R2, R0, 0x4, R2 ;  /* 0x0000000400023825 */ /* 0x008fea00078e0202 */
[----:B--2--5:R2:W5:Y:S02]  /*5990*/  @P3 LDG.E R38, desc[UR4][R2.64] ;  /* 0x0000000402263981 */ /* 0x024564000c1e1900 */
[----:B--2---:R-:W3:Y:S02]  /*59a0*/  @!P3 LDC R38, c[0x0][0x8a0] ;  /* 0x00022800ff26bb82 */ /* 0x004ee40000000800 */
.L_x_91:
[----:B-----5:R-:W-:Y:S01]  /*59b0*/  ISETP.NE.AND P4, PT, R40, RZ, PT ;  /* 0x000000ff2800720c */ /* 0x020fe20003f85270 */
[----:B------:R-:W-:Y:S01]  /*59c0*/  BSSY B1, `(.L_x_92) ;  /* 0x0000042000017945 */ /* 0x000fe20003800000 */
[----:B------:R-:W-:Y:S01]  /*59d0*/  SEL R6, RZ, 0xffffffff, P2 ;  /* 0xffffffffff067807 */ /* 0x000fe20001000000 */
[----:B------:R-:W-:Y:S01]  /*59e0*/  IMAD.MOV.U32 R56, RZ, RZ, 0x1 ;  /* 0x00000001ff387424 */ /* 0x000fe200078e00ff */
[----:B------:R-:W-:Y:S02]  /*59f0*/  LOP3.LUT P3, RZ, R74, 0xff, RZ, 0xc0, !PT ;  /* 0x000000ff4aff7812 */ /* 0x000fe4000786c0ff */
[----:B------:R-:W-:Y:S02]  /*5a00*/  CS2R R46, SRZ ;  /* 0x00000000002e7805 */ /* 0x000fe4000001ff00 */
[----:B-1----:R-:W-:Y:S02]  /*5a10*/  @P1 SEL R0, RZ, 0xffffffff, P4 ;  /* 0xffffffffff001807 */ /* 0x002fe40002000000 */
[----:B------:R-:W-:Y:S02]  /*5a20*/  CS2R R44, SRZ ;  /* 0x00000000002c7805 */ /* 0x000fe4000001ff00 */
[----:B------:R-:W-:Y:S02]  /*5a30*/  LEA R3, R81, UR44, 0x3 ;  /* 0x0000002c51037c11 */ /* 0x000fe4000f8e18ff */
[----:B------:R-:W-:Y:S02]  /*5a40*/  CS2R R50, SRZ ;  /* 0x0000000000327805 */ /* 0x000fe4000001ff00 */
[----:B------:R-:W-:Y:S02]  /*5a50*/  @P0 SEL R0, R6, R0, !P3 ;  /* 0x0000000006000207 */ /* 0x000fe40005800000 */
[----:B------:R-:W-:Y:S02]  /*5a60*/  CS2R R48, SRZ ;  /* 0x0000000000307805 */ /* 0x000fe4000001ff00 */
[----:B------:R-:W-:Y:S02]  /*5a70*/  LEA R43, R36, UR44, 0x3 ;  /* 0x0000002c242b7c11 */ /* 0x000fe4000f8e18ff */
[----:B------:R-:W-:Y:S02]  /*5a80*/  @P1 LOP3.LUT R0, R0, 0x1, RZ, 0xc0, !PT ;  /* 0x0000000100001812 */ /* 0x000fe400078ec0ff */
[----:B------:R-:W-:Y:S02]  /*5a90*/  SHF.L.U32 R4, R83, 0x1f, RZ ;  /* 0x0000001f53047819 */ /* 0x000fe400000006ff */
[----:B------:R-:W-:Y:S02]  /*5aa0*/  ISETP.NE.U32.OR P6, PT, R0, 0x1, !P1 ;  /* 0x000000010000780c */ /* 0x000fe40004fc5470 */
[----:B------:R-:W-:Y:S02]  /*5ab0*/  PLOP3.LUT P2, PT, PT, PT, UP1, 0x80, 0x8 ;  /* 0x000000000008781c */ /* 0x000fe40003f4f018 */
[----:B------:R-:W-:Y:S02]  /*5ac0*/  LEA.HI R39, R36, R36, RZ, 0x1 ;  /* 0x0000002424277211 */ /* 0x000fe400078f08ff */
[----:B------:R-:W-:Y:S02]  /*5ad0*/  SEL R5, RZ, 0xffffffff, P4 ;  /* 0xffffffffff057807 */ /* 0x000fe40002000000 */
[----:B------:R-:W-:Y:S05]  /*5ae0*/  P2R R2, PR, RZ, 0x40 ;  /* 0x00000040ff027803 */ /* 0x000fea0000000000 */
[----:B------:R-:W-:Y:S02]  /*5af0*/  @P6 SHF.L.U32 R0, R80, 0x1f, RZ ;  /* 0x0000001f50006819 */ /* 0x000fe400000006ff */
[----:B------:R-:W-:Y:S02]  /*5b00*/  @P2 SEL R5, R6, R5, !P3 ;  /* 0x0000000506052207 */ /* 0x000fe40005800000 */
[----:B------:R1:W2:Y:S02]  /*5b10*/  @P6 SYNCS.PHASECHK.TRANS64.TRYWAIT P1, [R3+URZ+0x30], R0 ;  /* 0x00003000030065a7 */ /* 0x0002a400080211ff */
[----:B------:R-:W-:Y:S04]  /*5b20*/  LOP3.LUT R5, R5, 0x1, RZ, 0xc0, !PT ;  /* 0x0000000105057812 */ /* 0x000fe800078ec0ff */
[----:B------:R-:W-:Y:S04]  /*5b30*/  ISETP.NE.U32.AND P5, PT, R5, 0x1, PT ;  /* 0x000000010500780c */ /* 0x000fe80003fa5070 */
[----:B------:R-:W-:Y:S01]  /*5b40*/  P2R R57, PR, RZ, 0x20 ;  /* 0x00000020ff397803 */ /* 0x000fe20000000000 */
[----:B------:R4:W3:Y:S01]  /*5b50*/  SYNCS.PHASECHK.TRANS64.TRYWAIT P0, [R43+URZ+0x80], R4 ;  /* 0x000080042b0075a7 */ /* 0x0008e200080011ff */
[C---:B-1----:R-:W-:Y:S01]  /*5b60*/  IMAD.SHL.U32 R0, R39.reuse, 0x40, RZ ;  /* 0x0000004027007824 */ /* 0x042fe200078e00ff */
[----:B------:R-:W-:Y:S04]  /*5b70*/  LOP3.LUT R39, R39, 0xffe, RZ, 0xc0, !PT ;  /* 0x00000ffe27277812 */ /* 0x000fe800078ec0ff */
[----:B------:R-:W-:Y:S01]  /*5b80*/  LOP3.LUT R0, R0, 0xffffff80, RZ, 0xc0, !PT ;  /* 0xffffff8000007812 */ /* 0x000fe200078ec0ff */
[----:B------:R-:W-:Y:S04]  /*5b90*/  IMAD.IADD R39, R36, 0x1, -R39 ;  /* 0x0000000124277824 */ /* 0x000fe800078e0a27 */
[----:B------:R-:W-:Y:S04]  /*5ba0*/  IMAD.IADD R0, R37, 0x1, R0 ;  /* 0x0000000125007824 */ /* 0x000fe800078e0200 */
[----:B------:R-:W-:Y:S01]  /*5bb0*/  IMAD R39, R39, 0x100000, R0 ;  /* 0x0010000027277824 */ /* 0x000fe200078e0200 */
[----:B--2---:R-:W-:Y:S01]  /*5bc0*/  @P6 SEL R56, RZ, 0x1, !P1 ;  /* 0x00000001ff386807 */ /* 0x004fe20004800000 */
[----:B----4-:R-:W-:Y:S06]  /*5bd0*/  @!P6 BRA `(.L_x_93) ;  /* 0x000000000080e947 */ /* 0x010fec0003800000 */
[----:B------:R-:W-:Y:S01]  /*5be0*/  @P5 IMAD R6, R81, 0x1000, R69 ;  /* 0x0000100051065824 */ /* 0x000fe200078e0245 */
[----:B------:R-:W-:Y:S01]  /*5bf0*/  ISETP.NE.AND P1, PT, R56, RZ, PT ;  /* 0x000000ff3800720c */ /* 0x000fe20003f25270 */
[----:B------:R-:W-:Y:S01]  /*5c00*/  BSSY B0, `(.L_x_94) ;  /* 0x000000b000007945 */ /* 0x000fe20003800000 */
[----:B------:R-:W-:Y:S01]  /*5c10*/  CS2R R50, SRZ ;  /* 0x0000000000327805 */ /* 0x000fe2000001ff00 */
[----:B------:R-:W-:Y:S01]  /*5c20*/  @P5 VIADD R5, R6, UR44 ;  /* 0x0000002c06055c36 */ /* 0x000fe20008000000 */
[----:B------:R-:W-:Y:S02]  /*5c30*/  CS2R R48, SRZ ;  /* 0x0000000000307805 */ /* 0x000fe4000001ff00 */
[----:B------:R-:W-:Y:S02]  /*5c40*/  CS2R R46, SRZ ;  /* 0x00000000002e7805 */ /* 0x000fe4000001ff00 */
[----:B------:R-:W-:Y:S01]  /*5c50*/  CS2R R44, SRZ ;  /* 0x00000000002c7805 */ /* 0x000fe2000001ff00 */
[----:B------:R-:W-:Y:S04]  /*5c60*/  @P5 IMAD R5, R84, -0x10, R5 ;  /* 0xfffffff054055824 */ /* 0x000fe800078e0205 */
[----:B------:R-:W-:Y:S05]  /*5c70*/  @P1 BRA `(.L_x_95) ;  /* 0x00000000000c1947 */ /* 0x000fea0003800000 */
[----:B------:R-:W-:Y:S04]  /*5c80*/  SHF.L.U32 R0, R80, 0x1f, RZ ;  /* 0x0000001f50007819 */ /* 0x000fe800000006ff */
[----:B------:R-:W1:Y:S02]  /*5c90*/  SYNCS.PHASECHK.TRANS64.TRYWAIT P1, [R3+URZ+0x30], R0 ;  /* 0x00003000030075a7 */ /* 0x000e6400080211ff */
[----:B-1----:R-:W-:Y:S05]  /*5ca0*/  @!P1 BRA `(.L_x_96) ;  /* 0x0000002400009947 */ /* 0x002fea0003800000 */
.L_x_95:
[----:B------:R-:W-:Y:S05]  /*5cb0*/  BSYNC B0 ;  /* 0x0000000000007941 */ /* 0x000fea0003800000 */
.L_x_94:
[----:B------:R-:W-:Y:S01]  /*5cc0*/  ISETP.NE.AND P1, PT, R57, RZ, PT ;  /* 0x000000ff3900720c */ /* 0x000fe20003f25270 */
[----:B-1----:R-:W-:Y:S02]  /*5cd0*/  VIADD R3, R3, 0x40 ;  /* 0x0000004003037836 */ /* 0x002fe40000000000 */
[----:B------:R-:W-:Y:S02]  /*5ce0*/  IMAD.U32 R0, RZ, RZ, UR45 ;  /* 0x0000002dff007e24 */ /* 0x000fe4000f8e00ff */
[----:B------:R-:W-:Y:S03]  /*5cf0*/  VIADD R81, R81, 0x1 ;  /* 0x0000000151517836 */ /* 0x000fe60000000000 */
[----:B------:R-:W-:Y:S05]  /*5d00*/  PRMT R0, R0, 0x654, R3 ;  /* 0x0000065400007816 */ /* 0x000fea0000000003 */
[----:B------:R1:W2:Y:S04]  /*5d10*/  @P1 LDS.128 R48, [R6+UR44+0x200] ;  /* 0x0002002c06301984 */ /* 0x0002a80008000c00 */
[----:B------:R1:W4:Y:S01]  /*5d20*/  @P1 LDS.128 R44, [R5+0x210] ;  /* 0x00021000052c1984 */ /* 0x0003220000000c00 */
[C---:B------:R-:W-:Y:S01]  /*5d30*/  ISETP.NE.AND P1, PT, R81.reuse, 0x2, PT ;  /* 0x000000025100780c */ /* 0x040fe20003f25270 */
[----:B------:R-:W-:Y:S01]  /*5d40*/  @!PT LDS RZ, [RZ] ;  /* 0x00000000fffff984 */ /* 0x000fe20000000800 */
[----:B------:R-:W-:Y:S01]  /*5d50*/  @!PT LDS RZ, [RZ] ;  /* 0x00000000fffff984 */ /* 0x000fe20000000800 */
[----:B------:R-:W-:Y:S01]  /*5d60*/  @!PT LDS RZ, [RZ] ;  /* 0x00000000fffff984 */ /* 0x000fe20000000800 */
[----:B------:R-:W-:Y:S01]  /*5d70*/  @!PT LDS RZ, [RZ] ;  /* 0x00000000fffff984 */ /* 0x000fe20000000800 */
[----:B------:R5:W-:Y:S06]  /*5d80*/  MEMBAR.ALL.CTA ;  /* 0x0000000000007992 */ /* 0x000bec0000008000 */
[----:B-----5:R-:W5:Y:S01]  /*5d90*/  FENCE.VIEW.ASYNC.S ;  /* 0x00000000000073c6 */ /* 0x020f620000000000 */
[----:B------:R-:W-:Y:S01]  /*5da0*/  SEL R81, R81, RZ, P1 ;  /* 0x000000ff51517207 */ /* 0x000fe20000800000 */
[----:B-----5:R5:W-:Y:S02]  /*5db0*/  SYNCS.ARRIVE.TRANS64.RED.A1T0 RZ, [R0+URZ], RZ ;  /* 0x000000ff00ff79a7 */ /* 0x020be400081004ff */
[----:B-----5:R-:W-:Y:S04]  /*5dc0*/  SEL R0, RZ, 0x1, P1 ;  /* 0x00000001ff007807 */ /* 0x020fe80000800000 */
[----:B-12---:R-:W-:Y:S02]  /*5dd0*/  LOP3.LUT R80, R80, R0, RZ, 0x3c, !PT ;  /* 0x0000000050507212 */ /* 0x006fe400078e3cff */
.L_x_93:
[----:B------:R-:W-:Y:S05]  /*5de0*/  BSYNC B1 ;  /* 0x0000000000017941 */ /* 0x000fea0003800000 */
.L_x_92:
[----:B------:R-:W-:Y:S04]  /*5df0*/  SHF.R.U32.HI R0, RZ, 0x15, R39 ;  /* 0x00000015ff007819 */ /* 0x000fe80000011627 */
[----:B------:R-:W-:Y:S01]  /*5e00*/  LOP3.LUT P1, RZ, R0, 0x3, R75, 0x48, !PT ;  /* 0x0000000300ff7812 */ /* 0x000fe2000782484b */
[----:B------:R-:W-:Y:S01]  /*5e10*/  @!UPT UIADD3 URZ, UPT, UPT, URZ, URZ, URZ ;  /* 0x000000fffffff290 */ /* 0x000fe2000fffe0ff */
[----:B---3--:R-:W-:Y:S11]  /*5e20*/  @P0 BRA `(.L_x_97) ;  /* 0x0000000000080947 */ /* 0x008ff60003800000 */
[----:B------:R-:W1:Y:S02]  /*5e30*/  SYNCS.PHASECHK.TRANS64.TRYWAIT P0, [R43+URZ+0x80], R4 ;  /* 0x000080042b0075a7 */ /* 0x000e6400080011ff */
[----:B-1----:R-:W-:Y:S05]  /*5e40*/  @!P0 BRA `(.L_x_98) ;  /* 0x0000002000ac8947 */ /* 0x002fea0003800000 */
.L_x_97:
        /* <DEDUP_REMOVED lines=8> */
[----:B------:R-:W5:Y:S01]  /*5ed0*/  LDCU.64 UR4, c[0x4][0x10] ;  /* 0x01000200ff0477ac */ /* 0x000f620008000a00 */
[----:B--2---:R-:W-:Y:S01]  /*5ee0*/  MOV R5, UR9 ;  /* 0x0000000900057c02 */ /* 0x004fe20008000f00 */
[----:B-1----:R-:W-:Y:S01]  /*5ef0*/  IMAD.U32 R4, RZ, RZ, UR8 ;  /* 0x00000008ff047e24 */ /* 0x002fe2000f8e00ff */
[----:B---3--:R-:W-:Y:S01]  /*5f00*/  MOV R7, UR7 ;  /* 0x0000000700077c02 */ /* 0x008fe20008000f00 */
[----:B------:R-:W-:Y:S01]  /*5f10*/  IMAD.U32 R6, RZ, RZ, UR6 ;  /* 0x00000006ff067e24 */ /* 0x000fe2000f8e00ff */
[----:B-----5:R-:W-:Y:S01]  /*5f20*/  MOV R11, UR5 ;  /* 0x00000005000b7c02 */ /* 0x020fe20008000f00 */
[----:B------:R-:W-:Y:S02]  /*5f30*/  IMAD.U32 R10, RZ, RZ, UR4 ;  /* 0x00000004ff0a7e24 */ /* 0x000fe4000f8e00ff */
[----:B------:R-:W-:Y:S07]  /*5f40*/  LEPC R20, `(.L_x_99) ;  /* 0x000000001014794e */ /* 0x000fee0000000000 */
[----:B----4-:R-:W-:Y:S05]  /*5f50*/  CALL.ABS.NOINC R14 ;  /* 0x000000000e007343 */ /* 0x010fea0003c00000 */
.L_x_99:
[----:B------:R-:W-:Y:S05]  /*5f60*/  WARPSYNC.ALL ;  /* 0x0000000000007948 */ /* 0x000fea0003800000 */
[----:B------:R-:W-:Y:S01]  /*5f70*/  R2UR UR4, R39 ;  /* 0x00000000270472ca */ /* 0x000fe200000e0000 */
[----:B------:R-:W-:Y:S01]  /*5f80*/  BSSY.RECONVERGENT B0, `(.L_x_100) ;  /* 0x00000a0000007945 */ /* 0x000fe20003800200 */
[----:B------:R-:W-:Y:S02]  /*5f90*/  ISETP.NE.AND P6, PT, R2, RZ, PT ;  /* 0x000000ff0200720c */ /* 0x000fe40003fc5270 */
[C---:B------:R-:W-:Y:S02]  /*5fa0*/  SHF.L.U32 R2, R48.reuse, 0x10, RZ ;  /* 0x0000001030027819 */ /* 0x040fe400000006ff */
[C---:B------:R-:W-:Y:S02]  /*5fb0*/  PRMT R3, R48.reuse, 0x8880, RZ ;  /* 0x0000888030037816 */ /* 0x040fe400000000ff */
[----:B------:R-:W-:Y:S02]  /*5fc0*/  SHF.L.U32 R41, R48, 0x8, RZ ;  /* 0x0000000830297819 */ /* 0x000fe400000006ff */
[----:B------:R-:W-:Y:S02]  /*5fd0*/  SHF.L.U32 R42, R49, 0x10, RZ ;  /* 0x00000010312a7819 */ /* 0x000fe400000006ff */
[----:B------:R-:W-:Y:S01]  /*5fe0*/  ISETP.NE.AND P0, PT, R86, RZ, PT ;  /* 0x000000ff5600720c */ /* 0x000fe20003f05270 */
[----:B-1----:R-:W-:Y:S01]  /*5ff0*/  LDTM.16dp32bit_t0_t15.x32 R4, tmem[UR4] ;  /* 0x00000004000479ee */ /* 0x002fe20008a80000 */
[----:B------:R-:W1:Y:S01]  /*6000*/  LDTM.16dp32bit_t16_t31.x32 R4, tmem[UR4+0x20] ;  /* 0x00002004000479ee */ /* 0x000e620008aa0000 */
[----:B------:R-:W-:Y:S01]  /*6010*/  SHF.R.S32.HI R42, RZ, 0x18, R42 ;  /* 0x00000018ff2a7819 */ /* 0x000fe2000001142a */
[C---:B-1----:R-:W-:Y:S01]  /*6020*/  IMAD R0, R38.reuse, R4, RZ ;  /* 0x0000000426007224 */ /* 0x042fe200078e02ff */
[----:B------:R-:W-:Y:S01]  /*6030*/  SHF.R.S32.HI R4, RZ, 0x18, R2 ;  /* 0x00000018ff047819 */ /* 0x000fe20000011402 */
[C---:B------:R-:W-:Y:S01]  /*6040*/  IMAD R2, R38.reuse, R5, RZ ;  /* 0x0000000526027224 */ /* 0x040fe200078e02ff */
[----:B------:R-:W-:Y:S01]  /*6050*/  SHF.R.S32.HI R5, RZ, 0x18, R41 ;  /* 0x00000018ff057819 */ /* 0x000fe20000011429 */
[----:B------:R-:W-:Y:S01]  /*6060*/  IMAD R0, R3, R40, R0 ;  /* 0x0000002803007224 */ /* 0x000fe200078e0200 */
[----:B------:R-:W-:Y:S01]  /*6070*/  PRMT R41, R49, 0x8880, RZ ;  /* 0x0000888031297816 */ /* 0x000fe200000000ff */
[----:B------:R-:W-:Y:S02]  /*6080*/  IMAD R3, R38, R6, RZ ;  /* 0x0000000626037224 */ /* 0x000fe400078e02ff */
[-C--:B------:R-:W-:Y:S01]  /*6090*/  IMAD R2, R4, R40.reuse, R2 ;  /* 0x0000002804027224 */ /* 0x080fe200078e0202 */
[----:B------:R-:W-:Y:S01]  /*60a0*/  SHF.R.S32.HI R4, RZ, 0x18, R48 ;  /* 0x00000018ff047819 */ /* 0x000fe20000011430 */
[----:B------:R-:W-:Y:S02]  /*60b0*/  IMAD R7, R38, R7, RZ ;  /* 0x0000000726077224 */ /* 0x000fe400078e02ff */
[-C--:B------:R-:W-:Y:S02]  /*60c0*/  IMAD R3, R5, R40.reuse, R3 ;  /* 0x0000002805037224 */ /* 0x080fe400078e0203 */
[----:B------:R-:W-:Y:S02]  /*60d0*/  IMAD R7, R4, R40, R7 ;  /* 0x0000002804077224 */ /* 0x000fe400078e0207 */
[C---:B------:R-:W-:Y:S02]  /*60e0*/  IMAD R6, R38.reuse, R11, RZ ;  /* 0x0000000b26067224 */ /* 0x040fe400078e02ff */
[C---:B------:R-:W-:Y:S01]  /*60f0*/  IMAD R11, R38.reuse, R16, RZ ;  /* 0x00000010260b7224 */ /* 0x040fe200078e02ff */
[----:B------:R-:W-:Y:S01]  /*6100*/  I2IP.S8.S32.SAT R52, R7, R3, RZ ;  /* 0x0000000307347239 */ /* 0x000fe200000014ff */
[C---:B------:R-:W-:Y:S02]  /*6110*/  IMAD R16, R38.reuse, R21, RZ ;  /* 0x0000001526107224 */ /* 0x040fe400078e02ff */
[----:B------:R-:W-:Y:S01]  /*6120*/  IMAD R21, R38, R26, RZ ;  /* 0x0000001a26157224 */ /* 0x000fe200078e02ff */
[----:B------:R-:W-:Y:S01]  /*6130*/  I2IP.S8.S32.SAT R52, R2, R0, R52 ;  /* 0x0000000002347239 */ /* 0x000fe20000001434 */
[C---:B------:R-:W-:Y:S01]  /*6140*/  IMAD R26, R38.reuse, R31, RZ ;  /* 0x0000001f261a7224 */ /* 0x040fe200078e02ff */
[----:B------:R-:W-:Y:S01]  /*6150*/  SHF.R.S32.HI R2, RZ, 0x18, R49 ;  /* 0x00000018ff027819 */ /* 0x000fe20000011431 */
[C---:B------:R-:W-:Y:S02]  /*6160*/  IMAD R3, R38.reuse, R8, RZ ;  /* 0x0000000826037224 */ /* 0x040fe400078e02ff */
[----:B------:R-:W-:Y:S02]  /*6170*/  IMAD.SHL.U32 R31, R49, 0x100, RZ ;  /* 0x00000100311f7824 */ /* 0x000fe400078e00ff */
[C---:B------:R-:W-:Y:S02]  /*6180*/  IMAD R8, R38.reuse, R13, RZ ;  /* 0x0000000d26087224 */ /* 0x040fe400078e02ff */
[C---:B------:R-:W-:Y:S01]  /*6190*/  IMAD R13, R38.reuse, R18, RZ ;  /* 0x00000012260d7224 */ /* 0x040fe200078e02ff */
[----:B------:R-:W-:Y:S01]  /*61a0*/  SHF.R.S32.HI R0, RZ, 0x18, R31 ;  /* 0x00000018ff007819 */ /* 0x000fe2000001141f */
[----:B------:R-:W-:Y:S01]  /*61b0*/  IMAD R18, R38, R23, RZ ;  /* 0x0000001726127224 */ /* 0x000fe200078e02ff */
[----:B------:R-:W-:Y:S01]  /*61c0*/  SHF.L.U32 R31, R50, 0x10, RZ ;  /* 0x00000010321f7819 */ /* 0x000fe200000006ff */
[C---:B------:R-:W-:Y:S02]  /*61d0*/  IMAD R4, R38.reuse, R9, RZ ;  /* 0x0000000926047224 */ /* 0x040fe400078e02ff */
[C---:B------:R-:W-:Y:S01]  /*61e0*/  IMAD R23, R38.reuse, R28, RZ ;  /* 0x0000001c26177224 */ /* 0x040fe200078e02ff */
[----:B------:R-:W-:Y:S01]  /*61f0*/  SHF.R.S32.HI R31, RZ, 0x18, R31 ;  /* 0x00000018ff1f7819 */ /* 0x000fe2000001141f */
[C---:B------:R-:W-:Y:S02]  /*6200*/  IMAD R7, R38.reuse, R12, RZ ;  /* 0x0000000c26077224 */ /* 0x040fe400078e02ff */
[----:B------:R-:W-:Y:S01]  /*6210*/  IMAD R28, R38, R33, RZ ;  /* 0x00000021261c7224 */ /* 0x000fe200078e02ff */
[----:B------:R-:W-:Y:S01]  /*6220*/  PRMT R33, R50, 0x8880, RZ ;  /* 0x0000888032217816 */ /* 0x000fe200000000ff */
[----:B------:R-:W-:Y:S02]  /*6230*/  IMAD R3, R41, R40, R3 ;  /* 0x0000002829037224 */ /* 0x000fe400078e0203 */
[C---:B------:R-:W-:Y:S02]  /*6240*/  IMAD R12, R38.reuse, R17, RZ ;  /* 0x00000011260c7224 */ /* 0x040fe400078e02ff */
[C---:B------:R-:W-:Y:S02]  /*6250*/  IMAD R5, R38.reuse, R10, RZ ;  /* 0x0000000a26057224 */ /* 0x040fe400078e02ff */
[----:B------:R-:W-:Y:S02]  /*6260*/  IMAD R17, R38, R22, RZ ;  /* 0x0000001626117224 */ /* 0x000fe400078e02ff */
[----:B------:R-:W-:Y:S02]  /*6270*/  IMAD R4, R42, R40, R4 ;  /* 0x000000282a047224 */ /* 0x000fe400078e0204 */
[C---:B------:R-:W-:Y:S02]  /*6280*/  IMAD R22, R38.reuse, R27, RZ ;  /* 0x0000001b26167224 */ /* 0x040fe400078e02ff */
[----:B------:R-:W-:Y:S01]  /*6290*/  IMAD R27, R38, R32, RZ ;  /* 0x00000020261b7224 */ /* 0x000fe200078e02ff */
[----:B------:R-:W-:Y:S01]  /*62a0*/  SHF.L.U32 R32, R50, 0x8, RZ ;  /* 0x0000000832207819 */ /* 0x000fe200000006ff */
[-C--:B------:R-:W-:Y:S02]  /*62b0*/  IMAD R5, R0, R40.reuse, R5 ;  /* 0x0000002800057224 */ /* 0x080fe400078e0205 */
[----:B------:R-:W-:Y:S01]  /*62c0*/  IMAD.MOV.U32 R0, RZ, RZ, R33 ;  /* 0x000000ffff007224 */ /* 0x000fe200078e0021 */
[----:B------:R-:W-:Y:S01]  /*62d0*/  SHF.R.S32.HI R32, RZ, 0x18, R32 ;  /* 0x00000018ff207819 */ /* 0x000fe20000011420 */
[-C--:B------:R-:W-:Y:S01]  /*62e0*/  IMAD R6, R2, R40.reuse, R6 ;  /* 0x0000002802067224 */ /* 0x080fe200078e0206 */
[----:B------:R-:W-:Y:S01]  /*62f0*/  SHF.R.S32.HI R2, RZ, 0x18, R50 ;  /* 0x00000018ff027819 */ /* 0x000fe20000011432 */
[----:B------:R-:W-:Y:S01]  /*6300*/  IMAD R7, R0, R40, R7 ;  /* 0x0000002800077224 */ /* 0x000fe200078e0207 */
[----:B------:R-:W-:Y:S01]  /*6310*/  PRMT R0, R51, 0x8880, RZ ;  /* 0x0000888033007816 */ /* 0x000fe200000000ff */
[----:B------:R-:W-:Y:S01]  /*6320*/  IMAD R9, R38, R14, RZ ;  /* 0x0000000e26097224 */ /* 0x000fe200078e02ff */
[----:B------:R-:W-:Y:S01]  /*6330*/  I2IP.S8.S32.SAT R6, R6, R5, RZ ;  /* 0x0000000506067239 */ /* 0x000fe200000014ff */
[-C--:B------:R-:W-:Y:S01]  /*6340*/  IMAD R8, R31, R40.reuse, R8 ;  /* 0x000000281f087224 */ /* 0x080fe200078e0208 */
[C---:B------:R-:W-:Y:S01]  /*6350*/  SHF.L.U32 R31, R51.reuse, 0x8, RZ ;  /* 0x00000008331f7819 */ /* 0x040fe200000006ff */
[----:B------:R-:W-:Y:S01]  /*6360*/  IMAD R10, R38, R15, RZ ;  /* 0x0000000f260a7224 */ /* 0x000fe200078e02ff */
[----:B------:R-:W-:Y:S01]  /*6370*/  I2IP.S8.S32.SAT R53, R4, R3, R6 ;  /* 0x0000000304357239 */ /* 0x000fe20000001406 */
[-C--:B------:R-:W-:Y:S01]  /*6380*/  IMAD R9, R32, R40.reuse, R9 ;  /* 0x0000002820097224 */ /* 0x080fe200078e0209 */
[----:B------:R-:W-:Y:S01]  /*6390*/  SHF.R.S32.HI R5, RZ, 0x18, R31 ;  /* 0x00000018ff057819 */ /* 0x000fe2000001141f */
[-C--:B------:R-:W-:Y:S01]  /*63a0*/  IMAD R10, R2, R40.reuse, R10 ;  /* 0x00000028020a7224 */ /* 0x080fe200078e020a */
[----:B------:R-:W-:Y:S01]  /*63b0*/  SHF.L.U32 R2, R51, 0x10, RZ ;  /* 0x0000001033027819 */ /* 0x000fe200000006ff */
[----:B------:R-:W-:Y:S01]  /*63c0*/  IMAD R11, R0, R40, R11 ;  /* 0x00000028000b7224 */ /* 0x000fe200078e020b */
[----:B------:R-:W-:Y:S01]  /*63d0*/  SHF.R.S32.HI R0, RZ, 0x18, R51 ;  /* 0x00000018ff007819 */ /* 0x000fe20000011433 */
[C---:B------:R-:W-:Y:S01]  /*63e0*/  IMAD R15, R38.reuse, R20, RZ ;  /* 0x00000014260f7224 */ /* 0x040fe200078e02ff */
[----:B------:R-:W-:Y:S01]  /*63f0*/  SHF.R.S32.HI R2, RZ, 0x18, R2 ;  /* 0x00000018ff027819 */ /* 0x000fe20000011402 */
[C---:B------:R-:W-:Y:S01]  /*6400*/  IMAD R14, R38.reuse, R19, RZ ;  /* 0x00000013260e7224 */ /* 0x040fe200078e02ff */
[C---:B----4-:R-:W-:Y:S01]  /*6410*/  SHF.L.U32 R4, R45.reuse, 0x10, RZ ;  /* 0x000000102d047819 */ /* 0x050fe200000006ff */
[----:B------:R-:W-:Y:S01]  /*6420*/  IMAD R19, R38, R24, RZ ;  /* 0x0000001826137224 */ /* 0x000fe200078e02ff */
[----:B------:R-:W-:Y:S01]  /*6430*/  PRMT R3, R45, 0x8880, RZ ;  /* 0x000088802d037816 */ /* 0x000fe200000000ff */
[-C--:B------:R-:W-:Y:S01]  /*6440*/  IMAD R12, R2, R40.reuse, R12 ;  /* 0x00000028020c7224 */ /* 0x080fe200078e020c */
[----:B------:R-:W-:Y:S01]  /*6450*/  PRMT R2, R44, 0x8880, RZ ;  /* 0x000088802c027816 */ /* 0x000fe200000000ff */
[-C--:B------:R-:W-:Y:S01]  /*6460*/  IMAD R13, R5, R40.reuse, R13 ;  /* 0x00000028050d7224 */ /* 0x080fe200078e020d */
[----:B------:R-:W-:Y:S01]  /*6470*/  SHF.R.S32.HI R4, RZ, 0x18, R4 ;  /* 0x00000018ff047819 */ /* 0x000fe20000011404 */
[----:B------:R-:W-:Y:S01]  /*6480*/  IMAD R14, R0, R40, R14 ;  /* 0x00000028000e7224 */ /* 0x000fe200078e020e */
[----:B------:R-:W-:Y:S01]  /*6490*/  MOV R0, R2 ;  /* 0x0000000200007202 */ /* 0x000fe20000000f00 */
[----:B------:R-:W-:Y:S01]  /*64a0*/  IMAD.U32 R5, R44, 0x10000, RZ ;  /* 0x000100002c057824 */ /* 0x000fe200078e00ff */
[----:B------:R-:W-:Y:S01]  /*64b0*/  I2IP.S8.S32.SAT R9, R10, R9, RZ ;  /* 0x000000090a097239 */ /* 0x000fe200000014ff */
[----:B------:R-:W-:Y:S01]  /*64c0*/  IMAD R20, R38, R25, RZ ;  /* 0x0000001926147224 */ /* 0x000fe200078e02ff */
[----:B------:R-:W-:Y:S01]  /*64d0*/  I2IP.S8.S32.SAT R13, R14, R13, RZ ;  /* 0x0000000d0e0d7239 */ /* 0x000fe200000014ff */
[----:B------:R-:W-:Y:S01]  /*64e0*/  IMAD R15, R0, R40, R15 ;  /* 0x00000028000f7224 */ /* 0x000fe200078e020f */
[----:B------:R-:W-:Y:S01]  /*64f0*/  SHF.R.S32.HI R2, RZ, 0x18, R5 ;  /* 0x00000018ff027819 */ /* 0x000fe20000011405 */
[----:B------:R-:W-:Y:S01]  /*6500*/  IMAD R24, R38, R29, RZ ;  /* 0x0000001d26187224 */ /* 0x000fe200078e02ff */
[----:B------:R-:W-:Y:S01]  /*6510*/  SHF.L.U32 R0, R44, 0x8, RZ ;  /* 0x000000082c007819 */ /* 0x000fe200000006ff */
[----:B------:R-:W-:Y:S01]  /*6520*/  IMAD R25, R38, R30, RZ ;  /* 0x0000001e26197224 */ /* 0x000fe200078e02ff */
[----:B------:R-:W-:Y:S01]  /*6530*/  I2IP.S8.S32.SAT R54, R8, R7, R9 ;  /* 0x0000000708367239 */ /* 0x000fe20000001409 */
[----:B------:R-:W-:Y:S01]  /*6540*/  IMAD R16, R2, R40, R16 ;  /* 0x0000002802107224 */ /* 0x000fe200078e0210 */
[----:B------:R-:W-:Y:S01]  /*6550*/  SHF.R.S32.HI R0, RZ, 0x18, R0 ;  /* 0x00000018ff007819 */ /* 0x000fe20000011400 */
[----:B------:R-:W-:Y:S01]  /*6560*/  IMAD R29, R38, R34, RZ ;  /* 0x00000022261d7224 */ /* 0x000fe200078e02ff */
[----:B------:R-:W-:Y:S01]  /*6570*/  SHF.R.S32.HI R2, RZ, 0x18, R44 ;  /* 0x00000018ff027819 */ /* 0x000fe2000001142c */
[----:B------:R-:W-:Y:S01]  /*6580*/  IMAD.SHL.U32 R5, R45, 0x100, RZ ;  /* 0x000001002d057824 */ /* 0x000fe200078e00ff */
[----:B------:R-:W-:Y:S01]  /*6590*/  I2IP.S8.S32.SAT R55, R12, R11, R13 ;  /* 0x0000000b0c377239 */ /* 0x000fe2000000140d */
[-C--:B------:R-:W-:Y:S02]  /*65a0*/  IMAD R17, R0, R40.reuse, R17 ;  /* 0x0000002800117224 */ /* 0x080fe400078e0211 */
[-C--:B------:R-:W-:Y:S01]  /*65b0*/  IMAD R18, R2, R40.reuse, R18 ;  /* 0x0000002802127224 */ /* 0x080fe200078e0212 */
[----:B------:R-:W-:Y:S01]  /*65c0*/  SHF.R.S32.HI R0, RZ, 0x18, R5 ;  /* 0x00000018ff007819 */ /* 0x000fe20000011405 */
[-C--:B------:R-:W-:Y:S01]  /*65d0*/  IMAD R19, R3, R40.reuse, R19 ;  /* 0x0000002803137224 */ /* 0x080fe200078e0213 */
[----:B------:R-:W-:Y:S01]  /*65e0*/  SHF.R.S32.HI R2, RZ, 0x18, R45 ;  /* 0x00000018ff027819 */ /* 0x000fe2000001142d */
[-C--:B------:R-:W-:Y:S01]  /*65f0*/  IMAD R20, R4, R40.reuse, R20 ;  /* 0x0000002804147224 */ /* 0x080fe200078e0214 */
[----:B------:R-:W-:Y:S01]  /*6600*/  SHF.L.U32 R4, R46, 0x10, RZ ;  /* 0x000000102e047819 */ /* 0x000fe200000006ff */
[-C--:B------:R-:W-:Y:S01]  /*6610*/  IMAD R21, R0, R40.reuse, R21 ;  /* 0x0000002800157224 */ /* 0x080fe200078e0215 */
[C---:B------:R-:W-:Y:S01]  /*6620*/  PRMT R0, R46.reuse, 0x8880, RZ ;  /* 0x000088802e007816 */ /* 0x040fe200000000ff */
[----:B------:R1:W-:Y:S01]  /*6630*/  STS.128 [R69+UR44+0x2200], R52 ;  /* 0x0022003445007988 */ /* 0x0003e20008000c2c */
[----:B------:R-:W-:Y:S01]  /*6640*/  SHF.L.U32 R3, R46, 0x8, RZ ;  /* 0x000000082e037819 */ /* 0x000fe200000006ff */
[-C--:B------:R-:W-:Y:S01]  /*6650*/  IMAD R22, R2, R40.reuse, R22 ;  /* 0x0000002802167224 */ /* 0x080fe200078e0216 */
[----:B------:R-:W-:Y:S01]  /*6660*/  SHF.R.S32.HI R2, RZ, 0x18, R4 ;  /* 0x00000018ff027819 */ /* 0x000fe20000011404 */
[-C--:B------:R-:W-:Y:S01]  /*6670*/  IMAD R23, R0, R40.reuse, R23 ;  /* 0x0000002800177224 */ /* 0x080fe200078e0217 */
[----:B------:R-:W-:Y:S01]  /*6680*/  SHF.R.S32.HI R3, RZ, 0x18, R3 ;  /* 0x00000018ff037819 */ /* 0x000fe20000011403 */
[----:B------:R-:W-:Y:S01]  /*6690*/  IMAD R30, R38, R35, RZ ;  /* 0x00000023261e7224 */ /* 0x000fe200078e02ff */
[----:B------:R-:W-:Y:S01]  /*66a0*/  SHF.R.S32.HI R0, RZ, 0x18, R46 ;  /* 0x00000018ff007819 */ /* 0x000fe2000001142e */
[-C--:B------:R-:W-:Y:S01]  /*66b0*/  IMAD R24, R2, R40.reuse, R24 ;  /* 0x0000002802187224 */ /* 0x080fe200078e0218 */
[----:B------:R-:W-:Y:S01]  /*66c0*/  PRMT R2, R47, 0x8880, RZ ;  /* 0x000088802f027816 */ /* 0x000fe200000000ff */
[-C--:B------:R-:W-:Y:S01]  /*66d0*/  IMAD R25, R3, R40.reuse, R25 ;  /* 0x0000002803197224 */ /* 0x080fe200078e0219 */
[C---:B------:R-:W-:Y:S01]  /*66e0*/  SHF.L.U32 R3, R47.reuse, 0x10, RZ ;  /* 0x000000102f037819 */ /* 0x040fe200000006ff */
[----:B------:R-:W-:Y:S01]  /*66f0*/  IMAD.SHL.U32 R4, R47, 0x100, RZ ;  /* 0x000001002f047824 */ /* 0x000fe200078e00ff */
[----:B------:R-:W-:Y:S01]  /*6700*/  SHF.R.S32.HI R5, RZ, 0x18, R47 ;  /* 0x00000018ff057819 */ /* 0x000fe2000001142f */
[-C--:B------:R-:W-:Y:S01]  /*6710*/  IMAD R26, R0, R40.reuse, R26 ;  /* 0x00000028001a7224 */ /* 0x080fe200078e021a */
[----:B------:R-:W-:Y:S01]  /*6720*/  SHF.R.S32.HI R3, RZ, 0x18, R3 ;  /* 0x00000018ff037819 */ /* 0x000fe20000011403 */
[-C--:B------:R-:W-:Y:S01]  /*6730*/  IMAD R27, R2, R40.reuse, R27 ;  /* 0x00000028021b7224 */ /* 0x080fe200078e021b */
[----:B------:R-:W-:Y:S02]  /*6740*/  SHF.R.S32.HI R4, RZ, 0x18, R4 ;  /* 0x00000018ff047819 */ /* 0x000fe40000011404 */
[----:B------:R-:W-:Y:S01]  /*6750*/  I2IP.S8.S32.SAT R17, R18, R17, RZ ;  /* 0x0000001112117239 */ /* 0x000fe200000014ff */
[-C--:B------:R-:W-:Y:S01]  /*6760*/  IMAD R28, R3, R40.reuse, R28 ;  /* 0x00000028031c7224 */ /* 0x080fe200078e021c */
[----:B------:R-:W-:Y:S01]  /*6770*/  I2IP.S8.S32.SAT R21, R22, R21, RZ ;  /* 0x0000001516157239 */ /* 0x000fe200000014ff */
[-C--:B------:R-:W-:Y:S01]  /*6780*/  IMAD R29, R4, R40.reuse, R29 ;  /* 0x00000028041d7224 */ /* 0x080fe200078e021d */
[----:B------:R-:W-:Y:S01]  /*6790*/  I2IP.S8.S32.SAT R16, R16, R15, R17 ;  /* 0x0000000f10107239 */ /* 0x000fe20000001411 */
[----:B------:R-:W-:Y:S01]  /*67a0*/  IMAD R30, R5, R40, R30 ;  /* 0x00000028051e7224 */ /* 0x000fe200078e021e */
[----:B------:R-:W-:Y:S02]  /*67b0*/  I2IP.S8.S32.SAT R17, R20, R19, R21 ;  /* 0x0000001314117239 */ /* 0x000fe40000001415 */
[----:B------:R-:W-:Y:S02]  /*67c0*/  I2IP.S8.S32.SAT R18, R26, R25, RZ ;  /* 0x000000191a127239 */ /* 0x000fe400000014ff */
[----:B------:R-:W-:Y:S02]  /*67d0*/  I2IP.S8.S32.SAT R19, R30, R29, RZ ;  /* 0x0000001d1e137239 */ /* 0x000fe400000014ff */
[----:B------:R-:W-:Y:S02]  /*67e0*/  IADD3 R2, PT, PT, R69, UR44, RZ ;  /* 0x0000002c45027c10 */ /* 0x000fe4000fffe0ff */
[----:B------:R-:W-:Y:S02]  /*67f0*/  SHF.L.U32 R0, R79, 0x4, RZ ;  /* 0x000000044f007819 */ /* 0x000fe400000006ff */
[----:B------:R-:W-:Y:S02]  /*6800*/  I2IP.S8.S32.SAT R18, R24, R23, R18 ;  /* 0x0000001718127239 */ /* 0x000fe40000001412 */
[----:B------:R-:W-:Y:S02]  /*6810*/  I2IP.S8.S32.SAT R19, R28, R27, R19 ;  /* 0x0000001b1c137239 */ /* 0x000fe40000001413 */
[----:B------:R-:W-:Y:S02]  /*6820*/  IADD3 R87, PT, PT, R2, R0, RZ ;  /* 0x0000000002577210 */ /* 0x000fe40007ffe0ff */
[----:B------:R-:W-:Y:S02]  /*6830*/  LEA R3, R81, UR44, 0x3 ;  /* 0x0000002c51037c11 */ /* 0x000fe4000f8e18ff */
[----:B------:R-:W-:Y:S01]  /*6840*/  @P6 SHF.L.U32 R4, R80, 0x1f, RZ ;  /* 0x0000001f50046819 */ /* 0x000fe200000006ff */
[----:B------:R1:W-:Y:S01]  /*6850*/  STS.128 [R87+0x2210], R16 ;  /* 0x0022101057007388 */ /* 0x0003e20000000c00 */
[----:B------:R-:W-:Y:S01]  /*6860*/  @!PT LDS RZ, [RZ] ;  /* 0x00000000fffff984 */ /* 0x000fe20000000800 */
[----:B------:R-:W-:Y:S01]  /*6870*/  @!PT LDS RZ, [RZ] ;  /* 0x00000000fffff984 */ /* 0x000fe20000000800 */
[----:B------:R-:W-:Y:S01]  /*6880*/  @!PT LDS RZ, [RZ] ;  /* 0x00000000fffff984 */ /* 0x000fe20000000800 */
[----:B------:R-:W-:Y:S01]  /*6890*/  @!PT LDS RZ, [RZ] ;  /* 0x00000000fffff984 */ /* 0x000fe20000000800 */
[----:B------:R2:W-:Y:S07]  /*68a0*/  MEMBAR.ALL.CTA ;  /* 0x0000000000007992 */ /* 0x0005ee0000008000 */
[----:B--2---:R-:W2:Y:S02]  /*68b0*/  FENCE.VIEW.ASYNC.S ;  /* 0x00000000000073c6 */ /* 0x004ea40000000000 */
[----:B--2---:R-:W-:Y:S06]  /*68c0*/  BAR.SYNC.DEFER_BLOCKING 0x1, 0x80 ;  /* 0x0042000000007b1d */ /* 0x004fec0000010000 */
[----:B------:R-:W-:Y:S05]  /*68d0*/  @P0 BRA `(.L_x_101) ;  /* 0x0000000000280947 */ /* 0x000fea0003800000 */
[----:B------:R-:W2:Y:S01]  /*68e0*/  LDCU.64 UR6, c[0x0][0x348] ;  /* 0x00006900ff0677ac */ /* 0x000ea20008000a00 */
[----:B------:R-:W-:Y:S01]  /*68f0*/  UIADD3 UR4, UPT, UPT, UR44, 0x2200, URZ ;  /* 0x000022002c047890 */ /* 0x000fe2000fffe0ff */
[----:B------:R-:W-:Y:S05]  /*6900*/  UMOV UR51, UR36 ;  /* 0x0000002400337c82 */ /* 0x000fea0008000000 */
[----:B------:R-:W-:Y:S04]  /*6910*/  MOV R85, UR4 ;  /* 0x0000000400557c02 */ /* 0x000fe80008000f00 */
[----:B------:R-:W-:Y:S01]  /*6920*/  R2UR UR48, R85 ;  /* 0x00000000553072ca */ /* 0x000fe200000e0000 */
[----:B--2---:R-:W-:Y:S04]  /*6930*/  UIADD3 UR4, UP0, UPT, UR6, 0x680, URZ ;  /* 0x0000068006047890 */ /* 0x004fe8000ff1e0ff */
[----:B------:R-:W-:Y:S09]  /*6940*/  UIADD3.X UR5, UPT, UPT, URZ, UR7, URZ, UP0, !UPT ;  /* 0x00000007ff057290 */ /* 0x000ff200087fe4ff */
[----:B------:R2:W-:Y:S01]  /*6950*/  UTMASTG.3D [UR48], [UR4] ;  /* 0x00000030040073b5 */ /* 0x0005e20008010000 */
[----:B------:R0:W-:Y:S01]  /*6960*/  UTMACMDFLUSH ;  /* 0x00000000000079b7 */ /* 0x0001e20000000000 */
[----:B--2---:R-:W-:Y:S04]  /*6970*/  DEPBAR.LE SB0, 0x1 ;  /* 0x000080400000791a */ /* 0x004fe80000000000 */
.L_x_101:
[----:B------:R-:W-:Y:S05]  /*6980*/  BSYNC.RECONVERGENT B0 ;  /* 0x0000000000007941 */ /* 0x000fea0003800200 */
.L_x_100:
[----:B------:R-:W-:Y:S06]  /*6990*/  BAR.SYNC.DEFER_BLOCKING 0x1, 0x80 ;  /* 0x0042000000007b1d */ /* 0x000fec0000010000 */
[----:B------:R-:W2:Y:S01]  /*69a0*/  @P6 SYNCS.PHASECHK.TRANS64.TRYWAIT P0, [R3+URZ+0x30], R4 ;  /* 0x00003004030065a7 */ /* 0x000ea200080011ff */
[----:B------:R-:W-:Y:S01]  /*69b0*/  BSSY B1, `(.L_x_102) ;  /* 0x000001f000017945 */ /* 0x000fe20003800000 */
[----:B--2---:R-:W-:Y:S03]  /*69c0*/  @P6 SEL R56, RZ, 0x1, !P0 ;  /* 0x00000001ff386807 */ /* 0x004fe60004000000 */
[----:B------:R-:W-:Y:S05]  /*69d0*/  @!P6 BRA `(.L_x_103) ;  /* 0x000000000070e947 */ /* 0x000fea0003800000 */
[----:B------:R-:W-:Y:S01]  /*69e0*/  ISETP.NE.AND P1, PT, R57, RZ, PT ;  /* 0x000000ff3900720c */ /* 0x000fe20003f25270 */
[----:B------:R-:W-:Y:S01]  /*69f0*/  BSSY B0, `(.L_x_104) ;  /* 0x0000008000007945 */ /* 0x000fe20003800000 */
[----:B------:R-:W-:Y:S11]  /*6a00*/  ISETP.NE.AND P0, PT, R56, RZ, PT ;  /* 0x000000ff3800720c */ /* 0x000ff60003f05270 */
[----:B------:R-:W-:Y:S04]  /*6a10*/  @P1 IMAD R2, R81, 0x1000, R2 ;  /* 0x0000100051021824 */ /* 0x000fe800078e0202 */
[----:B------:R-:W-:Y:S01]  /*6a20*/  @P1 IMAD.IADD R4, R0, 0x1, R2 ;  /* 0x0000000100041824 */ /* 0x000fe200078e0202 */
[----:B------:R-:W-:Y:S06]  /*6a30*/  @P0 BRA `(.L_x_105) ;  /* 0x00000000000c0947 */ /* 0x000fec0003800000 */
[----:B------:R-:W-:Y:S04]  /*6a40*/  SHF.L.U32 R0, R80, 0x1f, RZ ;  /* 0x0000001f50007819 */ /* 0x000fe800000006ff */
[----:B------:R-:W2:Y:S02]  /*6a50*/  SYNCS.PHASECHK.TRANS64.TRYWAIT P0, [R3+URZ+0x30], R0 ;  /* 0x00003000030075a7 */ /* 0x000ea400080011ff */
[----:B--2---:R-:W-:Y:S05]  /*6a60*/  @!P0 BRA `(.L_x_106) ;  /* 0x0000001400b88947 */ /* 0x004fea0003800000 */
.L_x_105:
[----:B------:R-:W-:Y:S05]  /*6a70*/  BSYNC B0 ;  /* 0x0000000000007941 */ /* 0x000fea0003800000 */
.L_x_104:
[----:B------:R-:W-:Y:S01]  /*6a80*/  ISETP.NE.AND P0, PT, R57, RZ, PT ;  /* 0x000000ff3900720c */ /* 0x000fe20003f05270 */
[----:B--2---:R-:W-:Y:S02]  /*6a90*/  VIADD R3, R3, 0x40 ;  /* 0x0000004003037836 */ /* 0x004fe40000000000 */
[----:B------:R-:W-:Y:S02]  /*6aa0*/  IMAD.U32 R0, RZ, RZ, UR45 ;  /* 0x0000002dff007e24 */ /* 0x000fe4000f8e00ff */
[----:B------:R-:W-:Y:S03]  /*6ab0*/  VIADD R81, R81, 0x1 ;  /* 0x0000000151517836 */ /* 0x000fe60000000000 */
[----:B------:R-:W-:Y:S05]  /*6ac0*/  PRMT R0, R0, 0x654, R3 ;  /* 0x0000065400007816 */ /* 0x000fea0000000003 */
[----:B------:R2:W3:Y:S04]  /*6ad0*/  @P0 LDS.128 R48, [R2+0x200] ;  /* 0x0002000002300984 */ /* 0x0004e80000000c00 */
        /* <DEDUP_REMOVED lines=11> */
[----:B--23--:R-:W-:Y:S02]  /*6b90*/  LOP3.LUT R80, R80, R0, RZ, 0x3c, !PT ;  /* 0x0000000050507212 */ /* 0x00cfe400078e3cff */
.L_x_103:
[----:B------:R-:W-:Y:S05]  /*6ba0*/  BSYNC B1 ;  /* 0x0000000000017941 */ /* 0x000fea0003800000 */
.L_x_102:
[----:B------:R-:W-:Y:S05]  /*6bb0*/  VIADD R0, R39, 0x40 ;  /* 0x0000004027007836 */ /* 0x000fea0000000000 */
[----:B------:R-:W-:Y:S04]  /*6bc0*/  SHF.R.U32.HI R0, RZ, 0x15, R0 ;  /* 0x00000015ff007819 */ /* 0x000fe80000011600 */
[----:B------:R-:W-:Y:S11]  /*6bd0*/  LOP3.LUT P0, RZ, R0, 0x3, R75, 0x48, !PT ;  /* 0x0000000300ff7812 */ /* 0x000ff6000780484b */
[----:B------:R-:W-:Y:S02]  /*6be0*/  @!UPT UIADD3 URZ, UPT, UPT, URZ, URZ, URZ ;  /* 0x000000fffffff290 */ /* 0x000fe4000fffe0ff */
[----:B------:R-:W-:Y:S05]  /*6bf0*/  @!P0 BRA `(.L_x_107) ;  /* 0x0000000000408947 */ /* 0x000fea0003800000 */
[----:B------:R-:W2:Y:S01]  /*6c00*/  LDCU.64 UR8, c[0x4][0x70] ;  /* 0x01000e00ff0877ac */ /* 0x000ea20008000a00 */
[----:B------:R-:W-:Y:S01]  /*6c10*/  MOV R3, 0x0 ;  /* 0x0000000000037802 */ /* 0x000fe20000000f00 */
[----:B------:R-:W-:Y:S02]  /*6c20*/  HFMA2 R12, -RZ, RZ, 0, 5.9604644775390625e-08 ;  /* 0x00000001ff0c7431 */ /* 0x000fe400000001ff */
[----:B------:R-:W-:Y:S02]  /*6c30*/  IMAD.MOV.U32 R8, RZ, RZ, 0x192 ;  /* 0x00000192ff087424 */ /* 0x000fe400078e00ff */
[----:B------:R-:W-:Y:S01]  /*6c40*/  IMAD.MOV.U32 R13, RZ, RZ, RZ ;  /* 0x000000ffff0d7224 */ /* 0x000fe200078e00ff */
[----:B------:R-:W3:Y:S01]  /*6c50*/  LDCU.64 UR6, c[0x4][0x78] ;  /* 0x01000f00ff0677ac */ /* 0x000ee20008000a00 */
[----:B------:R-:W1:Y:S01]  /*6c60*/  LDC.64 R2, c[0x4][R3] ;  /* 0x0100000003027b82 */ /* 0x000e620000000a00 */
[----:B------:R-:W5:Y:S01]  /*6c70*/  LDCU.64 UR4, c[0x4][0x10] ;  /* 0x01000200ff0477ac */ /* 0x000f620008000a00 */
[----:B--2---:R-:W-:Y:S01]  /*6c80*/  MOV R5, UR9 ;  /* 0x0000000900057c02 */ /* 0x004fe20008000f00 */
[----:B------:R-:W-:Y:S01]  /*6c90*/  IMAD.U32 R4, RZ, RZ, UR8 ;  /* 0x00000008ff047e24 */ /* 0x000fe2000f8e00ff */
[----:B---3--:R-:W-:Y:S01]  /*6ca0*/  MOV R7, UR7 ;  /* 0x0000000700077c02 */ /* 0x008fe20008000f00 */
[----:B------:R-:W-:Y:S01]  /*6cb0*/  IMAD.U32 R6, RZ, RZ, UR6 ;  /* 0x00000006ff067e24 */ /* 0x000fe2000f8e00ff */
[----:B-----5:R-:W-:Y:S01]  /*6cc0*/  MOV R11, UR5 ;  /* 0x00000005000b7c02 */ /* 0x020fe20008000f00 */
[----:B------:R-:W-:Y:S02]  /*6cd0*/  IMAD.U32 R10, RZ, RZ, UR4 ;  /* 0x00000004ff0a7e24 */ /* 0x000fe4000f8e00ff */
[----:B------:R-:W-:Y:S07]  /*6ce0*/  LEPC R20, `(.L_x_107) ;  /* 0x000000001014794e */ /* 0x000fee0000000000 */
[----:B-1--4-:R-:W-:Y:S05]  /*6cf0*/  CALL.ABS.NOINC R2 ;  /* 0x0000000002007343 */ /* 0x012fea0003c00000 */
.L_x_107:
[----:B------:R-:W-:Y:S01]  /*6d00*/  ISETP.NE.AND P0, PT, R86, RZ, PT ;  /* 0x000000ff5600720c */ /* 0x000fe20003f05270 */
[----:B------:R-:W-:Y:S05]  /*6d10*/  WARPSYNC.ALL ;  /* 0x0000000000007948 */ /* 0x000fea0003800000 */
[----:B------:R-:W-:Y:S01]  /*6d20*/  IMAD.SHL.U32 R66, R49, 0x100, RZ ;  /* 0x0000010031427824 */ /* 0x000fe200078e00ff */
[----:B------:R-:W-:Y:S01]  /*6d30*/  R2UR UR4, R39 ;  /* 0x00000000270472ca */ /* 0x000fe200000e0000 */
[----:B------:R-:W-:Y:S01]  /*6d40*/  IMAD.SHL.U32 R60, R51, 0x100, RZ ;  /* 0x00000100333c7824 */ /* 0x000fe200078e00ff */
[C---:B------:R-:W-:Y:S01]  /*6d50*/  SHF.L.U32 R2, R48.reuse, 0x10, RZ ;  /* 0x0000001030027819 */ /* 0x040fe200000006ff */
[----:B-1--4-:R-:W-:Y:S01]  /*6d60*/  IMAD.SHL.U32 R54, R45, 0x100, RZ ;  /* 0x000001002d367824 */ /* 0x012fe200078e00ff */
[C---:B------:R-:W-:Y:S01]  /*6d70*/  PRMT R0, R48.reuse, 0x8880, RZ ;  /* 0x0000888030007816 */ /* 0x040fe200000000ff */
[----:B------:R-:W-:Y:S01]  /*6d80*/  BSSY.RECONVERGENT B0, `(.L_x_108) ;  /* 0x000009f000007945 */ /* 0x000fe20003800200 */
[----:B------:R-:W-:Y:S02]  /*6d90*/  SHF.L.U32 R3, R48, 0x8, RZ ;  /* 0x0000000830037819 */ /* 0x000fe400000006ff */
[----:B------:R-:W-:Y:S02]  /*6da0*/  SHF.R.S32.HI R2, RZ, 0x18, R2 ;  /* 0x00000018ff027819 */ /* 0x000fe40000011402 */
[----:B------:R-:W-:Y:S02]  /*6db0*/  PRMT R68, R49, 0x8880, RZ ;  /* 0x0000888031447816 */ /* 0x000fe400000000ff */
[----:B------:R-:W-:Y:S01]  /*6dc0*/  SHF.R.S32.HI R3, RZ, 0x18, R3 ;  /* 0x00000018ff037819 */ /* 0x000fe20000011403 */
[----:B------:R-:W-:Y:S01]  /*6dd0*/  LDTM.16dp32bit_t0_t15.x32 R4, tmem[UR4+0x40] ;  /* 0x00004004000479ee */ /* 0x000fe20008a80000 */
[----:B------:R-:W1:Y:S01]  /*6de0*/  LDTM.16dp32bit_t16_t31.x32 R4, tmem[UR4+0x60] ;  /* 0x00006004000479ee */ /* 0x000e620008aa0000 */
[----:B------:R-:W-:Y:S01]  /*6df0*/  NOP ;  /* 0x0000000000007918 */ /* 0x000fe20000000000 */
[C---:B------:R-:W-:Y:S02]  /*6e00*/  SHF.L.U32 R63, R50.reuse, 0x8, RZ ;  /* 0x00000008323f7819 */ /* 0x040fe400000006ff */
[C---:B------:R-:W-:Y:S02]  /*6e10*/  PRMT R62, R51.reuse, 0x8880, RZ ;  /* 0x00008880333e7816 */ /* 0x040fe400000000ff */
[----:B------:R-:W-:Y:S02]  /*6e20*/  SHF.L.U32 R61, R51, 0x10, RZ ;  /* 0x00000010333d7819 */ /* 0x000fe400000006ff */
[----:B------:R-:W-:Y:S02]  /*6e30*/  R2UR UR5, R43 ;  /* 0x000000002b0572ca */ /* 0x000fe400000e0000 */
[----:B------:R-:W-:Y:S01]  /*6e40*/  SHF.R.S32.HI R39, RZ, 0x18, R48 ;  /* 0x00000018ff277819 */ /* 0x000fe20000011430 */
[----:B------:R-:W-:Y:S01]  /*6e50*/  IMAD.SHL.U32 R48, R47, 0x100, RZ ;  /* 0x000001002f307824 */ /* 0x000fe200078e00ff */
[----:B------:R-:W-:Y:S02]  /*6e60*/  SHF.L.U32 R67, R49, 0x10, RZ ;  /* 0x0000001031437819 */ /* 0x000fe400000006ff */
[C---:B------:R-:W-:Y:S02]  /*6e70*/  PRMT R65, R50.reuse, 0x8880, RZ ;  /* 0x0000888032417816 */ /* 0x040fe400000000ff */
[----:B------:R-:W-:Y:S02]  /*6e80*/  SHF.R.S32.HI R41, RZ, 0x18, R49 ;  /* 0x00000018ff297819 */ /* 0x000fe40000011431 */
[----:B------:R-:W-:Y:S02]  /*6e90*/  SHF.L.U32 R64, R50, 0x10, RZ ;  /* 0x0000001032407819 */ /* 0x000fe400000006ff */
[----:B------:R-:W-:Y:S01]  /*6ea0*/  SHF.R.S32.HI R42, RZ, 0x18, R50 ;  /* 0x00000018ff2a7819 */ /* 0x000fe20000011432 */
[----:B------:R-:W-:Y:S01]  /*6eb0*/  UIADD3 UR4, UPT, UPT, UR5, 0xa0, URZ ;  /* 0x000000a005047890 */ /* 0x000fe2000fffe0ff */
[----:B------:R-:W-:Y:S01]  /*6ec0*/  PRMT R59, R44, 0x8880, RZ ;  /* 0x000088802c3b7816 */ /* 0x000fe200000000ff */
[C---:B-1----:R-:W-:Y:S02]  /*6ed0*/  IMAD R4, R38.reuse, R4, RZ ;  /* 0x0000000426047224 */ /* 0x042fe400078e02ff */
[----:B------:R-:W-:Y:S01]  /*6ee0*/  UPRMT UR4, UR45, 0x654, UR4 ;  /* 0x000006542d047896 */ /* 0x000fe20008000004 */
[C---:B------:R-:W-:Y:S01]  /*6ef0*/  IMAD R5, R38.reuse, R5, RZ ;  /* 0x0000000526057224 */ /* 0x040fe200078e02ff */
[----:B------:R-:W-:Y:S01]  /*6f00*/  SHF.R.S32.HI R43, RZ, 0x18, R51 ;  /* 0x00000018ff2b7819 */ /* 0x000fe20000011433 */
[----:B------:R-:W-:Y:S01]  /*6f10*/  IMAD R6, R38, R6, RZ ;  /* 0x0000000626067224 */ /* 0x000fe200078e02ff */
[----:B------:R-:W-:Y:S01]  /*6f20*/  SHF.L.U32 R51, R46, 0x8, RZ ;  /* 0x000000082e337819 */ /* 0x000fe200000006ff */
[----:B------:R-:W-:Y:S01]  /*6f30*/  IMAD R4, R0, R40, R4 ;  /* 0x0000002800047224 */ /* 0x000fe200078e0204 */
[----:B------:R-:W-:Y:S01]  /*6f40*/  MOV R0, R68 ;  /* 0x0000004400007202 */ /* 0x000fe20000000f00 */
[----:B------:R-:W-:Y:S01]  /*6f50*/  IMAD R7, R38, R7, RZ ;  /* 0x0000000726077224 */ /* 0x000fe200078e02ff */
[----:B------:R-:W-:Y:S01]  /*6f60*/  SHF.L.U32 R58, R44, 0x10, RZ ;  /* 0x000000102c3a7819 */ /* 0x000fe200000006ff */
[-C--:B------:R-:W-:Y:S01]  /*6f70*/  IMAD R5, R2, R40.reuse, R5 ;  /* 0x0000002802057224 */ /* 0x080fe200078e0205 */
[----:B------:R-:W-:Y:S01]  /*6f80*/  SYNCS.ARRIVE.TRANS64.RED.A1T0 RZ, [UR4], RZ ;  /* 0x000000ffffff79a7 */ /* 0x000fe20008100404 */
[----:B------:R-:W-:Y:S01]  /*6f90*/  IMAD R6, R3, R40, R6 ;  /* 0x0000002803067224 */ /* 0x000fe200078e0206 */
[----:B------:R-:W-:Y:S01]  /*6fa0*/  SHF.R.S32.HI R2, RZ, 0x18, R67 ;  /* 0x00000018ff027819 */ /* 0x000fe20000011443 */
[C---:B------:R-:W-:Y:S01]  /*6fb0*/  IMAD R8, R38.reuse, R8, RZ ;  /* 0x0000000826087224 */ /* 0x040fe200078e02ff */
[----:B------:R-:W-:Y:S01]  /*6fc0*/  SHF.R.S32.HI R3, RZ, 0x18, R66 ;  /* 0x00000018ff037819 */ /* 0x000fe20000011442 */
[-C--:B------:R-:W-:Y:S01]  /*6fd0*/  IMAD R7, R39, R40.reuse, R7 ;  /* 0x0000002827077224 */ /* 0x080fe200078e0207 */
[----:B------:R-:W-:Y:S01]  /*6fe0*/  MOV R39, R65 ;  /* 0x0000004100277202 */ /* 0x000fe20000000f00 */
[----:B------:R-:W-:Y:S01]  /*6ff0*/  IMAD R9, R38, R9, RZ ;  /* 0x0000000926097224 */ /* 0x000fe200078e02ff */
[C---:B------:R-:W-:Y:S01]  /*7000*/  PRMT R56, R45.reuse, 0x8880, RZ ;  /* 0x000088802d387816 */ /* 0x040fe200000000ff */
[----:B------:R-:W-:Y:S01]  /*7010*/  IMAD R8, R0, R40, R8 ;  /* 0x0000002800087224 */ /* 0x000fe200078e0208 */
[----:B------:R-:W-:Y:S01]  /*7020*/  SHF.L.U32 R55, R45, 0x10, RZ ;  /* 0x000000102d377819 */ /* 0x000fe200000006ff */
[----:B------:R-:W-:Y:S01]  /*7030*/  IMAD R10, R38, R10, RZ ;  /* 0x0000000a260a7224 */ /* 0x000fe200078e02ff */
[----:B------:R-:W-:Y:S01]  /*7040*/  PRMT R53, R46, 0x8880, RZ ;  /* 0x000088802e357816 */ /* 0x000fe200000000ff */
[----:B------:R-:W-:Y:S01]  /*7050*/  IMAD R9, R2, R40, R9 ;  /* 0x0000002802097224 */ /* 0x000fe200078e0209 */
[----:B------:R-:W-:Y:S01]  /*7060*/  SHF.R.S32.HI R45, RZ, 0x18, R45 ;  /* 0x00000018ff2d7819 */ /* 0x000fe2000001142d */
[----:B------:R-:W-:Y:S01]  /*7070*/  IMAD R0, R38, R20, RZ ;  /* 0x0000001426007224 */ /* 0x000fe200078e02ff */
[----:B------:R-:W-:Y:S01]  /*7080*/  SHF.L.U32 R52, R46, 0x10, RZ ;  /* 0x000000102e347819 */ /* 0x000fe200000006ff */
[C---:B------:R-:W-:Y:S01]  /*7090*/  IMAD R11, R38.reuse, R11, RZ ;  /* 0x0000000b260b7224 */ /* 0x040fe200078e02ff */
[C---:B------:R-:W-:Y:S01]  /*70a0*/  PRMT R50, R47.reuse, 0x8880, RZ ;  /* 0x000088802f327816 */ /* 0x040fe200000000ff */
[C---:B------:R-:W-:Y:S01]  /*70b0*/  IMAD R2, R38.reuse, R21, RZ ;  /* 0x0000001526027224 */ /* 0x040fe200078e02ff */
[----:B------:R-:W-:Y:S01]  /*70c0*/  SHF.R.S32.HI R46, RZ, 0x18, R46 ;  /* 0x00000018ff2e7819 */ /* 0x000fe2000001142e */
[C---:B------:R-:W-:Y:S01]  /*70d0*/  IMAD R20, R38.reuse, R24, RZ ;  /* 0x0000001826147224 */ /* 0x040fe200078e02ff */
[----:B------:R-:W-:Y:S01]  /*70e0*/  SHF.L.U32 R49, R47, 0x10, RZ ;  /* 0x000000102f317819 */ /* 0x000fe200000006ff */
[C---:B------:R-:W-:Y:S01]  /*70f0*/  IMAD R21, R38.reuse, R25, RZ ;  /* 0x0000001926157224 */ /* 0x040fe200078e02ff */
[----:B------:R-:W-:Y:S01]  /*7100*/  SHF.R.S32.HI R47, RZ, 0x18, R47 ;  /* 0x00000018ff2f7819 */ /* 0x000fe2000001142f */
[----:B------:R-:W-:Y:S01]  /*7110*/  IMAD R24, R38, R28, RZ ;  /* 0x0000001c26187224 */ /* 0x000fe200078e02ff */
[----:B------:R-:W-:Y:S01]  /*7120*/  SHF.L.U32 R57, R44, 0x8, RZ ;  /* 0x000000082c397819 */ /* 0x000fe200000006ff */
[----:B------:R-:W-:Y:S01]  /*7130*/  IMAD R10, R3, R40, R10 ;  /* 0x00000028030a7224 */ /* 0x000fe200078e020a */
[----:B------:R-:W-:Y:S01]  /*7140*/  SHF.R.S32.HI R44, RZ, 0x18, R44 ;  /* 0x00000018ff2c7819 */ /* 0x000fe2000001142c */
[----:B------:R-:W-:Y:S01]  /*7150*/  IMAD R12, R38, R12, RZ ;  /* 0x0000000c260c7224 */ /* 0x000fe200078e02ff */
[----:B------:R-:W-:Y:S01]  /*7160*/  IADD3 R36, PT, PT, R36, 0x1, RZ ;  /* 0x0000000124247810 */ /* 0x000fe20007ffe0ff */
[C---:B------:R-:W-:Y:S02]  /*7170*/  IMAD R25, R38.reuse, R29, RZ ;  /* 0x0000001d26197224 */ /* 0x040fe400078e02ff */
[C---:B------:R-:W-:Y:S01]  /*7180*/  IMAD R28, R38.reuse, R32, RZ ;  /* 0x00000020261c7224 */ /* 0x040fe200078e02ff */
[----:B------:R-:W-:Y:S01]  /*7190*/  SHF.R.S32.HI R32, RZ, 0x18, R64 ;  /* 0x00000018ff207819 */ /* 0x000fe20000011440 */
[C---:B------:R-:W-:Y:S01]  /*71a0*/  IMAD R29, R38.reuse, R33, RZ ;  /* 0x00000021261d7224 */ /* 0x040fe200078e02ff */
[----:B------:R-:W-:Y:S01]  /*71b0*/  I2IP.S8.S32.SAT R33, R7, R6, RZ ;  /* 0x0000000607217239 */ /* 0x000fe200000014ff */
[----:B------:R-:W-:Y:S01]  /*71c0*/  IMAD R11, R41, R40, R11 ;  /* 0x00000028290b7224 */ /* 0x000fe200078e020b */
[----:B------:R-:W-:Y:S01]  /*71d0*/  SHF.R.S32.HI R6, RZ, 0x18, R63 ;  /* 0x00000018ff067819 */ /* 0x000fe2000001143f */
[C---:B------:R-:W-:Y:S01]  /*71e0*/  IMAD R13, R38.reuse, R13, RZ ;  /* 0x0000000d260d7224 */ /* 0x040fe200078e02ff */
[----:B------:R-:W-:Y:S01]  /*71f0*/  MOV R7, R62 ;  /* 0x0000003e00077202 */ /* 0x000fe20000000f00 */
[C---:B------:R-:W-:Y:S02]  /*7200*/  IMAD R14, R38.reuse, R14, RZ ;  /* 0x0000000e260e7224 */ /* 0x040fe400078e02ff */
[C---:B------:R-:W-:Y:S02]  /*7210*/  IMAD R3, R38.reuse, R22, RZ ;  /* 0x0000001626037224 */ /* 0x040fe400078e02ff */
[----:B------:R-:W-:Y:S02]  /*7220*/  IMAD R12, R39, R40, R12 ;  /* 0x00000028270c7224 */ /* 0x000fe400078e020c */
[C---:B------:R-:W-:Y:S02]  /*7230*/  IMAD R22, R38.reuse, R26, RZ ;  /* 0x0000001a26167224 */ /* 0x040fe400078e02ff */
[C---:B------:R-:W-:Y:S02]  /*7240*/  IMAD R15, R38.reuse, R15, RZ ;  /* 0x0000000f260f7224 */ /* 0x040fe400078e02ff */
[----:B------:R-:W-:Y:S02]  /*7250*/  IMAD R26, R38, R30, RZ ;  /* 0x0000001e261a7224 */ /* 0x000fe400078e02ff */
[----:B------:R-:W-:Y:S02]  /*7260*/  IMAD R13, R32, R40, R13 ;  /* 0x00000028200d7224 */ /* 0x000fe400078e020d */
[C---:B------:R-:W-:Y:S01]  /*7270*/  IMAD R30, R38.reuse, R34, RZ ;  /* 0x00000022261e7224 */ /* 0x040fe200078e02ff */
[----:B------:R-:W-:Y:S01]  /*7280*/  I2IP.S8.S32.SAT R34, R11, R10, RZ ;  /* 0x0000000a0b227239 */ /* 0x000fe200000014ff */
[----:B------:R-:W-:Y:S01]  /*7290*/  IMAD R16, R38, R16, RZ ;  /* 0x0000001026107224 */ /* 0x000fe200078e02ff */
[----:B------:R-:W-:Y:S01]  /*72a0*/  SHF.R.S32.HI R10, RZ, 0x18, R61 ;  /* 0x00000018ff0a7819 */ /* 0x000fe2000001143d */
[----:B------:R-:W-:Y:S01]  /*72b0*/  IMAD R14, R6, R40, R14 ;  /* 0x00000028060e7224 */ /* 0x000fe200078e020e */
[----:B------:R-:W-:Y:S01]  /*72c0*/  I2IP.S8.S32.SAT R61, R9, R8, R34 ;  /* 0x00000008093d7239 */ /* 0x000fe20000001422 */
[----:B------:R-:W-:Y:S01]  /*72d0*/  IMAD R17, R38, R17, RZ ;  /* 0x0000001126117224 */ /* 0x000fe200078e02ff */
[----:B------:R-:W-:Y:S01]  /*72e0*/  SHF.R.S32.HI R11, RZ, 0x18, R60 ;  /* 0x00000018ff0b7819 */ /* 0x000fe2000001143c */
[----:B------:R-:W-:Y:S01]  /*72f0*/  IMAD R15, R42, R40, R15 ;  /* 0x000000282a0f7224 */ /* 0x000fe200078e020f */
[----:B------:R-:W-:Y:S01]  /*7300*/  I2IP.S8.S32.SAT R60, R5, R4, R33 ;  /* 0x00000004053c7239 */ /* 0x000fe20000001421 */
[C---:B------:R-:W-:Y:S01]  /*7310*/  IMAD R18, R38.reuse, R18, RZ ;  /* 0x0000001226127224 */ /* 0x040fe200078e02ff */
[----:B------:R-:W-:Y:S01]  /*7320*/  SHF.R.S32.HI R5, RZ, 0x18, R58 ;  /* 0x00000018ff057819 */ /* 0x000fe2000001143a */
[----:B------:R-:W-:Y:S01]  /*7330*/  IMAD R16, R7, R40, R16 ;  /* 0x0000002807107224 */ /* 0x000fe200078e0210 */
[----:B------:R-:W-:Y:S01]  /*7340*/  I2IP.S8.S32.SAT R14, R15, R14, RZ ;  /* 0x0000000e0f0e7239 */ /* 0x000fe200000014ff */
[----:B------:R-:W-:Y:S01]  /*7350*/  IMAD R19, R38, R19, RZ ;  /* 0x0000001326137224 */ /* 0x000fe200078e02ff */
[----:B------:R-:W-:Y:S01]  /*7360*/  SHF.R.S32.HI R7, RZ, 0x18, R48 ;  /* 0x00000018ff077819 */ /* 0x000fe20000011430 */
[----:B------:R-:W-:Y:S01]  /*7370*/  IMAD R17, R10, R40, R17 ;  /* 0x000000280a117224 */ /* 0x000fe200078e0211 */
[----:B------:R-:W-:Y:S01]  /*7380*/  I2IP.S8.S32.SAT R62, R13, R12, R14 ;  /* 0x0000000c0d3e7239 */ /* 0x000fe2000000140e */
[-C--:B------:R-:W-:Y:S01]  /*7390*/  IMAD R18, R11, R40.reuse, R18 ;  /* 0x000000280b127224 */ /* 0x080fe200078e0212 */
[----:B------:R-:W-:Y:S01]  /*73a0*/  SHF.R.S32.HI R6, RZ, 0x18, R57 ;  /* 0x00000018ff067819 */ /* 0x000fe20000011439 */
[----:B------:R-:W-:Y:S02]  /*73b0*/  IMAD.MOV.U32 R4, RZ, RZ, R59 ;  /* 0x000000ffff047224 */ /* 0x000fe400078e003b */
[-C--:B------:R-:W-:Y:S02]  /*73c0*/  IMAD R19, R43, R40.reuse, R19 ;  /* 0x000000282b137224 */ /* 0x080fe400078e0213 */
[----:B------:R-:W-:Y:S01]  /*73d0*/  IMAD R0, R4, R40, R0 ;  /* 0x0000002804007224 */ /* 0x000fe200078e0200 */
[----:B------:R-:W-:Y:S01]  /*73e0*/  MOV R4, R56 ;  /* 0x0000003800047202 */ /* 0x000fe20000000f00 */
[----:B------:R-:W-:Y:S01]  /*73f0*/  IMAD R23, R38, R23, RZ ;  /* 0x0000001726177224 */ /* 0x000fe200078e02ff */
[----:B------:R-:W-:Y:S01]  /*7400*/  I2IP.S8.S32.SAT R18, R19, R18, RZ ;  /* 0x0000001213127239 */ /* 0x000fe200000014ff */
[-C--:B------:R-:W-:Y:S01]  /*7410*/  IMAD R2, R5, R40.reuse, R2 ;  /* 0x0000002805027224 */ /* 0x080fe200078e0202 */
[----:B------:R-:W-:Y:S01]  /*7420*/  SHF.R.S32.HI R5, RZ, 0x18, R55 ;  /* 0x00000018ff057819 */ /* 0x000fe20000011437 */
[----:B------:R-:W-:Y:S01]  /*7430*/  IMAD R3, R6, R40, R3 ;  /* 0x0000002806037224 */ /* 0x000fe200078e0203 */
[----:B------:R-:W-:Y:S01]  /*7440*/  I2IP.S8.S32.SAT R63, R17, R16, R18 ;  /* 0x00000010113f7239 */ /* 0x000fe20000001412 */
[-C--:B------:R-:W-:Y:S01]  /*7450*/  IMAD R23, R44, R40.reuse, R23 ;  /* 0x000000282c177224 */ /* 0x080fe200078e0217 */
[----:B------:R-:W-:Y:S01]  /*7460*/  SHF.R.S32.HI R6, RZ, 0x18, R54 ;  /* 0x00000018ff067819 */ /* 0x000fe20000011436 */
[-C--:B------:R-:W-:Y:S01]  /*7470*/  IMAD R20, R4, R40.reuse, R20 ;  /* 0x0000002804147224 */ /* 0x080fe200078e0214 */
[----:B------:R-:W-:Y:S01]  /*7480*/  MOV R4, R53 ;  /* 0x0000003500047202 */ /* 0x000fe20000000f00 */
[----:B------:R1:W-:Y:S01]  /*7490*/  STS.128 [R69+UR44+0x3200], R60 ;  /* 0x0032003c45007988 */ /* 0x0003e20008000c2c */
[----:B------:R-:W-:Y:S01]  /*74a0*/  IMAD R27, R38, R27, RZ ;  /* 0x0000001b261b7224 */ /* 0x000fe200078e02ff */
[----:B------:R-:W-:Y:S01]  /*74b0*/  I2IP.S8.S32.SAT R3, R23, R3, RZ ;  /* 0x0000000317037239 */ /* 0x000fe200000014ff */
[-C--:B------:R-:W-:Y:S01]  /*74c0*/  IMAD R21, R5, R40.reuse, R21 ;  /* 0x0000002805157224 */ /* 0x080fe200078e0215 */
[----:B------:R-:W-:Y:S01]  /*74d0*/  SHF.R.S32.HI R5, RZ, 0x18, R52 ;  /* 0x00000018ff057819 */ /* 0x000fe20000011434 */
[-C--:B------:R-:W-:Y:S01]  /*74e0*/  IMAD R22, R6, R40.reuse, R22 ;  /* 0x0000002806167224 */ /* 0x080fe200078e0216 */
[----:B------:R-:W-:Y:S01]  /*74f0*/  SHF.R.S32.HI R6, RZ, 0x18, R49 ;  /* 0x00000018ff067819 */ /* 0x000fe20000011431 */
[-C--:B------:R-:W-:Y:S02]  /*7500*/  IMAD R27, R45, R40.reuse, R27 ;  /* 0x000000282d1b7224 */ /* 0x080fe400078e021b */
[-C--:B------:R-:W-:Y:S01]  /*7510*/  IMAD R24, R4, R40.reuse, R24 ;  /* 0x0000002804187224 */ /* 0x080fe200078e0218 */
[----:B------:R-:W-:Y:S01]  /*7520*/  SHF.R.S32.HI R4, RZ, 0x18, R51 ;  /* 0x00000018ff047819 */ /* 0x000fe20000011433 */
[----:B------:R-:W-:Y:S01]  /*7530*/  IMAD R25, R5, R40, R25 ;  /* 0x0000002805197224 */ /* 0x000fe200078e0219 */
[----:B------:R-:W-:Y:S01]  /*7540*/  MOV R5, R50 ;  /* 0x0000003200057202 */ /* 0x000fe20000000f00 */
[----:B------:R-:W-:Y:S02]  /*7550*/  IMAD R31, R38, R31, RZ ;  /* 0x0000001f261f7224 */ /* 0x000fe400078e02ff */
[----:B------:R-:W-:Y:S01]  /*7560*/  IMAD R26, R4, R40, R26 ;  /* 0x00000028041a7224 */ /* 0x000fe200078e021a */
[----:B------:R-:W-:Y:S01]  /*7570*/  I2IP.S8.S32.SAT R4, R2, R0, R3 ;  /* 0x0000000002047239 */ /* 0x000fe20000001403 */
[-C--:B------:R-:W-:Y:S02]  /*7580*/  IMAD R31, R46, R40.reuse, R31 ;  /* 0x000000282e1f7224 */ /* 0x080fe400078e021f */
[----:B------:R-:W-:Y:S01]  /*7590*/  IMAD R28, R5, R40, R28 ;  /* 0x00000028051c7224 */ /* 0x000fe200078e021c */
[----:B------:R-:W-:Y:S01]  /*75a0*/  I2IP.S8.S32.SAT R5, R27, R22, RZ ;  /* 0x000000161b057239 */ /* 0x000fe200000014ff */
[----:B------:R-:W-:Y:S01]  /*75b0*/  IMAD R29, R6, R40, R29 ;  /* 0x00000028061d7224 */ /* 0x000fe200078e021d */
[----:B------:R-:W-:Y:S01]  /*75c0*/  I2IP.S8.S32.SAT R6, R31, R26, RZ ;  /* 0x0000001a1f067239 */ /* 0x000fe200000014ff */
[----:B------:R-:W-:Y:S01]  /*75d0*/  IMAD R35, R38, R35, RZ ;  /* 0x0000002326237224 */ /* 0x000fe200078e02ff */
[----:B------:R-:W-:Y:S01]  /*75e0*/  I2IP.S8.S32.SAT R5, R21, R20, R5 ;  /* 0x0000001415057239 */ /* 0x000fe20000001405 */
[----:B------:R-:W-:Y:S01]  /*75f0*/  IMAD R30, R7, R40, R30 ;  /* 0x00000028071e7224 */ /* 0x000fe200078e021e */
[----:B------:R-:W-:Y:S01]  /*7600*/  I2IP.S8.S32.SAT R6, R25, R24, R6 ;  /* 0x0000001819067239 */ /* 0x000fe20000001406 */
[----:B------:R-:W-:Y:S05]  /*7610*/  IMAD R35, R47, R40, R35 ;  /* 0x000000282f237224 */ /* 0x000fea00078e0223 */
[----:B------:R-:W-:Y:S04]  /*7620*/  I2IP.S8.S32.SAT R7, R35, R30, RZ ;  /* 0x0000001e23077239 */ /* 0x000fe800000014ff */
[----:B------:R-:W-:Y:S05]  /*7630*/  I2IP.S8.S32.SAT R7, R29, R28, R7 ;  /* 0x0000001c1d077239 */ /* 0x000fea0000001407 */
        /* <DEDUP_REMOVED lines=10> */
[----:B------:R-:W-:Y:S02]  /*76e0*/  UIADD3 UR9, UPT, UPT, UR49, 0x40, URZ ;  /* 0x0000004031097890 */ /* 0x000fe4000fffe0ff */
[----:B------:R-:W-:Y:S01]  /*76f0*/  UIADD3 UR8, UPT, UPT, UR44, 0x3200, URZ ;  /* 0x000032002c087890 */ /* 0x000fe2000fffe0ff */
[----:B------:R-:W-:Y:S01]  /*7700*/  UMOV UR10, UR50 ;  /* 0x00000032000a7c82 */ /* 0x000fe20008000000 */
[----:B------:R-:W-:Y:S01]  /*7710*/  UMOV UR11, UR36 ;  /* 0x00000024000b7c82 */ /* 0x000fe20008000000 */
[----:B--2---:R-:W-:Y:S04]  /*7720*/  UIADD3 UR4, UP0, UPT, UR6, 0x680, URZ ;  /* 0x0000068006047890 */ /* 0x004fe8000ff1e0ff */
[----:B------:R-:W-:Y:S09]  /*7730*/  UIADD3.X UR5, UPT, UPT, URZ, UR7, URZ, UP0, !UPT ;  /* 0x00000007ff057290 */ /* 0x000ff200087fe4ff */
[----:B------:R2:W-:Y:S01]  /*7740*/  UTMASTG.3D [UR8], [UR4] ;  /* 0x00000008040073b5 */ /* 0x0005e20008010000 */
[----:B------:R0:W-:Y:S01]  /*7750*/  UTMACMDFLUSH ;  /* 0x00000000000079b7 */ /* 0x0001e20000000000 */
[----:B--2---:R-:W-:Y:S04]  /*7760*/  DEPBAR.LE SB0, 0x1 ;  /* 0x000080400000791a */ /* 0x004fe80000000000 */
.L_x_109:
[----:B------:R-:W-:Y:S05]  /*7770*/  BSYNC.RECONVERGENT B0 ;  /* 0x0000000000007941 */ /* 0x000fea0003800200 */
.L_x_108:
[----:B------:R-:W-:Y:S01]  /*7780*/  R2UR UR4, R76 ;  /* 0x000000004c0472ca */ /* 0x000fe200000e0000 */
[----:B------:R-:W-:Y:S01]  /*7790*/  BAR.SYNC.DEFER_BLOCKING 0x1, 0x80 ;  /* 0x0042000000007b1d */ /* 0x000fe20000010000 */
[----:B------:R-:W-:Y:S01]  /*77a0*/  ISETP.NE.AND P0, PT, R78, 0x2, PT ;  /* 0x000000024e00780c */ /* 0x000fe20003f05270 */
[----:B------:R-:W-:Y:S01]  /*77b0*/  UISETP.NE.AND UP0, UPT, UR46, URZ, UPT ;  /* 0x000000ff2e00728c */ /* 0x000fe2000bf05270 */
[----:B------:R-:W-:Y:S01]  /*77c0*/  ISETP.NE.AND P1, PT, R36, 0x4, PT ;  /* 0x000000042400780c */ /* 0x000fe20003f25270 */
[----:B------:R-:W-:Y:S01]  /*77d0*/  UIADD3 UR16, UPT, UPT, UR38, UR63, URZ ;  /* 0x0000003f26107290 */ /* 0x000fe2000fffe0ff */
[----:B------:R-:W-:Y:S02]  /*77e0*/  SEL R2, RZ, 0x1, P0 ;  /* 0x00000001ff027807 */ /* 0x000fe40000000000 */
[----:B------:R-:W-:Y:S02]  /*77f0*/  SEL R0, RZ, 0x1, P1 ;  /* 0x00000001ff007807 */ /* 0x000fe40000800000 */
[----:B------:R-:W-:Y:S02]  /*7800*/  LOP3.LUT R82, R82, R2, RZ, 0x3c, !PT ;  /* 0x0000000252527212 */ /* 0x000fe400078e3cff */
[----:B------:R-:W-:Y:S01]  /*7810*/  LOP3.LUT R83, R83, R0, RZ, 0x3c, !PT ;  /* 0x0000000053537212 */ /* 0x000fe200078e3cff */
[----:B------:R-:W-:Y:S01]  /*7820*/  UIADD3 UR20, UPT, UPT, UR37, UR4, URZ ;  /* 0x0000000425147290 */ /* 0x000fe2000fffe0ff */
[----:B------:R-:W-:Y:S02]  /*7830*/  SEL R78, R78, RZ, P0 ;  /* 0x000000ff4e4e7207 */ /* 0x000fe40000000000 */
[----:B------:R-:W-:Y:S01]  /*7840*/  SEL R36, R36, RZ, P1 ;  /* 0x000000ff24247207 */ /* 0x000fe20000800000 */
[----:B------:R-:W-:Y:S01]  /*7850*/  UMOV UR36, UR59 ;  /* 0x0000003b00247c82 */ /* 0x000fe20008000000 */
[----:B------:R-:W-:Y:S07]  /*7860*/  BRA.U UP0, `(.L_x_110) ;  /* 0xffffffd500787547 */ /* 0x000fee000b83ffff */
[----:B------:R-:W-:Y:S05]  /*7870*/  EXIT ;  /* 0x000000000000794d */ /* 0x000fea0003800000 */
.L_x_24:
[----:B--2---:R2:W3:Y:S02]  /*7880*/  SYNCS.PHASECHK.TRANS64.TRYWAIT P0, [R0+URZ+0xd0], R2 ;  /* 0x0000d002000075a7 */ /* 0x0044e400080011ff */
[----:B---3--:R-:W-:Y:S05]  /*7890*/  @!P0 NANOSLEEP.SYNCS 0x989680 ;  /* 0x009896800000895d */ /* 0x008fea0003900000 */
[----:B------:R-:W3:Y:S02]  /*78a0*/  @!P0 SYNCS.PHASECHK.TRANS64 P0, [R0+URZ+0xd0], R2 ;  /* 0x0000d002000085a7 */ /* 0x000ee400080010ff */
[----:B---3--:R-:W-:Y:S05]  /*78b0*/  @!P0 BRA `(.L_x_24) ;  /* 0xfffffffc00f08947 */ /* 0x008fea000383ffff */
[----:B------:R-:W-:Y:S05]  /*78c0*/  BRA `(.L_x_111) ;  /* 0xffffffa000307947 */ /* 0x000fea000383ffff */
.L_x_27:
[----:B-1----:R-:W-:-:S07]  /*78d0*/  MOV R0, UR33 ;  /* 0x0000002100007c02 */ /* 0x002fce0008000f00 */
.L_x_112:
[----:B-1----:R1:W2:Y:S02]  /*78e0*/  SYNCS.PHASECHK.TRANS64.TRYWAIT P0, [R0+URZ+0x18], R3 ;  /* 0x00001803000075a7 */ /* 0x0022a400080011ff */
[----:B--2---:R-:W-:Y:S05]  /*78f0*/  @!P0 NANOSLEEP.SYNCS 0x989680 ;  /* 0x009896800000895d */ /* 0x004fea0003900000 */
[----:B------:R-:W2:Y:S02]  /*7900*/  @!P0 SYNCS.PHASECHK.TRANS64 P0, [R0+URZ+0x18], R3 ;  /* 0x00001803000085a7 */ /* 0x000ea400080010ff */
[----:B--2---:R-:W-:Y:S05]  /*7910*/  @!P0 BRA `(.L_x_112) ;  /* 0xfffffffc00f08947 */ /* 0x004fea000383ffff */
[----:B------:R-:W-:Y:S05]  /*7920*/  BRA `(.L_x_26) ;  /* 0xffffffa0007c7947 */ /* 0x000fea000383ffff */
.L_x_34:
[----:B-1----:R-:W-:-:S07]  /*7930*/  MOV R0, UR17 ;  /* 0x0000001100007c02 */ /* 0x002fce0008000f00 */
.L_x_113:
[----:B-1----:R1:W2:Y:S02]  /*7940*/  SYNCS.PHASECHK.TRANS64.TRYWAIT P0, [R0+URZ+0x18], R3 ;  /* 0x00001803000075a7 */ /* 0x0022a400080011ff */
[----:B--2---:R-:W-:Y:S05]  /*7950*/  @!P0 NANOSLEEP.SYNCS 0x989680 ;  /* 0x009896800000895d */ /* 0x004fea0003900000 */
[----:B------:R-:W2:Y:S02]  /*7960*/  @!P0 SYNCS.PHASECHK.TRANS64 P0, [R0+URZ+0x18], R3 ;  /* 0x00001803000085a7 */ /* 0x000ea400080010ff */
[----:B--2---:R-:W-:Y:S05]  /*7970*/  @!P0 BRA `(.L_x_113) ;  /* 0xfffffffc00f08947 */ /* 0x004fea000383ffff */
[----:B------:R-:W-:Y:S05]  /*7980*/  BRA `(.L_x_33) ;  /* 0xffffffa4003c7947 */ /* 0x000fea000383ffff */
.L_x_39:
[----:B-1----:R1:W2:Y:S02]  /*7990*/  SYNCS.PHASECHK.TRANS64.TRYWAIT P0, [R3+URZ+0x60], R0 ;  /* 0x00006000030075a7 */ /* 0x0022a400080011ff */
[----:B--2---:R-:W-:Y:S05]  /*79a0*/  @!P0 NANOSLEEP.SYNCS 0x989680 ;  /* 0x009896800000895d */ /* 0x004fea0003900000 */
[----:B------:R-:W2:Y:S02]  /*79b0*/  @!P0 SYNCS.PHASECHK.TRANS64 P0, [R3+URZ+0x60], R0 ;  /* 0x00006000030085a7 */ /* 0x000ea400080010ff */
[----:B--2---:R-:W-:Y:S05]  /*79c0*/  @!P0 BRA `(.L_x_39) ;  /* 0xfffffffc00f08947 */ /* 0x004fea000383ffff */
[----:B------:R-:W-:Y:S05]  /*79d0*/  BRA `(.L_x_114) ;  /* 0xffffffa400e47947 */ /* 0x000fea000383ffff */
.L_x_43:
[----:B------:R-:W-:-:S07]  /*79e0*/  MOV R0, UR4 ;  /* 0x0000000400007c02 */ /* 0x000fce0008000f00 */
.L_x_115:
[----:B-1----:R1:W2:Y:S02]  /*79f0*/  SYNCS.PHASECHK.TRANS64.TRYWAIT P0, [R0+URZ], R2 ;  /* 0x00000002000075a7 */ /* 0x0022a400080011ff */
[----:B--2---:R-:W-:Y:S05]  /*7a00*/  @!P0 NANOSLEEP.SYNCS 0x989680 ;  /* 0x009896800000895d */ /* 0x004fea0003900000 */
[----:B------:R-:W2:Y:S02]  /*7a10*/  @!P0 SYNCS.PHASECHK.TRANS64 P0, [R0+URZ], R2 ;  /* 0x00000002000085a7 */ /* 0x000ea400080010ff */
[----:B--2---:R-:W-:Y:S05]  /*7a20*/  @!P0 BRA `(.L_x_115) ;  /* 0xfffffffc00f08947 */ /* 0x004fea000383ffff */
[----:B------:R-:W-:Y:S05]  /*7a30*/  BRA `(.L_x_116) ;  /* 0xffffffac008c7947 */ /* 0x000fea000383ffff */
.L_x_44:
[----:B------:R-:W-:-:S07]  /*7a40*/  MOV R0, UR5 ;  /* 0x0000000500007c02 */ /* 0x000fce0008000f00 */
.L_x_117:
[----:B-1----:R1:W2:Y:S02]  /*7a50*/  SYNCS.PHASECHK.TRANS64.TRYWAIT P0, [R0+URZ], R2 ;  /* 0x00000002000075a7 */ /* 0x0022a400080011ff */
[----:B--2---:R-:W-:Y:S05]  /*7a60*/  @!P0 NANOSLEEP.SYNCS 0x989680 ;  /* 0x009896800000895d */ /* 0x004fea0003900000 */
[----:B------:R-:W2:Y:S02]  /*7a70*/  @!P0 SYNCS.PHASECHK.TRANS64 P0, [R0+URZ], R2 ;  /* 0x00000002000085a7 */ /* 0x000ea400080010ff */
[----:B--2---:R-:W-:Y:S05]  /*7a80*/  @!P0 BRA `(.L_x_117) ;  /* 0xfffffffc00f08947 */ /* 0x004fea000383ffff */
[----:B------:R-:W-:Y:S05]  /*7a90*/  BRA `(.L_x_118) ;  /* 0xffffffac00987947 */ /* 0x000fea000383ffff */
.L_x_47:
[----:B--2---:R2:W3:Y:S02]  /*7aa0*/  SYNCS.PHASECHK.TRANS64.TRYWAIT P0, [R2+URZ+0xc0], R4 ;  /* 0x0000c004020075a7 */ /* 0x0044e400080011ff */
[----:B---3--:R-:W-:Y:S05]  /*7ab0*/  @!P0 NANOSLEEP.SYNCS 0x989680 ;  /* 0x009896800000895d */ /* 0x008fea0003900000 */
[----:B------:R-:W3:Y:S02]  /*7ac0*/  @!P0 SYNCS.PHASECHK.TRANS64 P0, [R2+URZ+0xc0], R4 ;  /* 0x0000c004020085a7 */ /* 0x000ee400080010ff */
[----:B---3--:R-:W-:Y:S05]  /*7ad0*/  @!P0 BRA `(.L_x_47) ;  /* 0xfffffffc00f08947 */ /* 0x008fea000383ffff */
[----:B------:R-:W-:Y:S05]  /*7ae0*/  BRA `(.L_x_119) ;  /* 0xffffffac00f47947 */ /* 0x000fea000383ffff */
.L_x_48:
[----:B------:R-:W-:-:S07]  /*7af0*/  MOV R2, UR4 ;  /* 0x0000000400027c02 */ /* 0x000fce0008000f00 */
.L_x_120:
[----:B--2---:R2:W3:Y:S02]  /*7b00*/  SYNCS.PHASECHK.TRANS64.TRYWAIT P0, [R2+URZ+0x70], R5 ;  /* 0x00007005020075a7 */ /* 0x0044e400080011ff */
[----:B---3--:R-:W-:Y:S05]  /*7b10*/  @!P0 NANOSLEEP.SYNCS 0x989680 ;  /* 0x009896800000895d */ /* 0x008fea0003900000 */
[----:B------:R-:W3:Y:S02]  /*7b20*/  @!P0 SYNCS.PHASECHK.TRANS64 P0, [R2+URZ+0x70], R5 ;  /* 0x00007005020085a7 */ /* 0x000ee400080010ff */
[----:B---3--:R-:W-:Y:S05]  /*7b30*/  @!P0 BRA `(.L_x_120) ;  /* 0xfffffffc00f08947 */ /* 0x008fea000383ffff */
[----:B------:R-:W-:Y:S05]  /*7b40*/  BRA `(.L_x_121) ;  /* 0xffffffb000047947 */ /* 0x000fea000383ffff */
.L_x_49:
[----:B--2---:R2:W3:Y:S02]  /*7b50*/  SYNCS.PHASECHK.TRANS64.TRYWAIT P1, [R2+URZ+0x60], R4 ;  /* 0x00006004020075a7 */ /* 0x0044e400080211ff */
[----:B---3--:R-:W-:Y:S05]  /*7b60*/  @!P1 NANOSLEEP.SYNCS 0x989680 ;  /* 0x009896800000995d */ /* 0x008fea0003900000 */
[----:B------:R-:W3:Y:S02]  /*7b70*/  @!P1 SYNCS.PHASECHK.TRANS64 P1, [R2+URZ+0x60], R4 ;  /* 0x00006004020095a7 */ /* 0x000ee400080210ff */
[----:B---3--:R-:W-:Y:S05]  /*7b80*/  @!P1 BRA `(.L_x_49) ;  /* 0xfffffffc00f09947 */ /* 0x008fea000383ffff */
[----:B------:R-:W-:Y:S05]  /*7b90*/  BRA `(.L_x_122) ;  /* 0xffffffb000347947 */ /* 0x000fea000383ffff */
.L_x_52:
[----:B------:R-:W-:-:S07]  /*7ba0*/  MOV R0, UR4 ;  /* 0x0000000400007c02 */ /* 0x000fce0008000f00 */
.L_x_123:
[----:B--2---:R2:W3:Y:S02]  /*7bb0*/  SYNCS.PHASECHK.TRANS64.TRYWAIT P0, [R0+URZ+0x70], R2 ;  /* 0x00007002000075a7 */ /* 0x0044e400080011ff */
[----:B---3--:R-:W-:Y:S05]  /*7bc0*/  @!P0 NANOSLEEP.SYNCS 0x989680 ;  /* 0x009896800000895d */ /* 0x008fea0003900000 */
[----:B------:R-:W3:Y:S02]  /*7bd0*/  @!P0 SYNCS.PHASECHK.TRANS64 P0, [R0+URZ+0x70], R2 ;  /* 0x00007002000085a7 */ /* 0x000ee400080010ff */
[----:B---3--:R-:W-:Y:S05]  /*7be0*/  @!P0 BRA `(.L_x_123) ;  /* 0xfffffffc00f08947 */ /* 0x008fea000383ffff */
[----:B------:R-:W-:Y:S05]  /*7bf0*/  BRA `(.L_x_51) ;  /* 0xffffffb000887947 */ /* 0x000fea000383ffff */
.L_x_59:
[----:B-1----:R1:W2:Y:S02]  /*7c00*/  SYNCS.PHASECHK.TRANS64.TRYWAIT P1, [R0+URZ+0x60], R2 ;  /* 0x00006002000075a7 */ /* 0x0022a400080211ff */
[----:B--2---:R-:W-:Y:S05]  /*7c10*/  @!P1 NANOSLEEP.SYNCS 0x989680 ;  /* 0x009896800000995d */ /* 0x004fea0003900000 */
[----:B------:R-:W2:Y:S02]  /*7c20*/  @!P1 SYNCS.PHASECHK.TRANS64 P1, [R0+URZ+0x60], R2 ;  /* 0x00006002000095a7 */ /* 0x000ea400080210ff */
[----:B--2---:R-:W-:Y:S05]  /*7c30*/  @!P1 BRA `(.L_x_59) ;  /* 0xfffffffc00f09947 */ /* 0x004fea000383ffff */
[----:B------:R-:W-:Y:S05]  /*7c40*/  BRA `(.L_x_124) ;  /* 0xffffffb400ec7947 */ /* 0x000fea000383ffff */
.L_x_60:
[----:B------:R-:W-:-:S07]  /*7c50*/  MOV R2, UR23 ;  /* 0x0000001700027c02 */ /* 0x000fce0008000f00 */
.L_x_125:
[----:B-1----:R1:W2:Y:S02]  /*7c60*/  SYNCS.PHASECHK.TRANS64.TRYWAIT P0, [R2+URZ+0xa0], R0 ;  /* 0x0000a000020075a7 */ /* 0x0022a400080011ff */
[----:B--2---:R-:W-:Y:S05]  /*7c70*/  @!P0 NANOSLEEP.SYNCS 0x989680 ;  /* 0x009896800000895d */ /* 0x004fea0003900000 */
[----:B------:R-:W2:Y:S02]  /*7c80*/  @!P0 SYNCS.PHASECHK.TRANS64 P0, [R2+URZ+0xa0], R0 ;  /* 0x0000a000020085a7 */ /* 0x000ea400080010ff */
[----:B--2---:R-:W-:Y:S05]  /*7c90*/  @!P0 BRA `(.L_x_125) ;  /* 0xfffffffc00f08947 */ /* 0x004fea000383ffff */
[----:B------:R-:W-:Y:S05]  /*7ca0*/  BRA `(.L_x_126) ;  /* 0xffffffb8003c7947 */ /* 0x000fea000383ffff */
.L_x_63:
[----:B------:R-:W-:Y:S07]  /*7cb0*/  MOV R0, UR5 ;  /* 0x0000000500007c02 */ /* 0x000fee0008000f00 */
.L_x_127:
[----:B-1----:R1:W2:Y:S02]  /*7cc0*/  SYNCS.PHASECHK.TRANS64.TRYWAIT P0, [R0+URZ], R2 ;  /* 0x00000002000075a7 */ /* 0x0022a400080011ff */
[----:B--2---:R-:W-:Y:S05]  /*7cd0*/  @!P0 NANOSLEEP.SYNCS 0x989680 ;  /* 0x009896800000895d */ /* 0x004fea0003900000 */
[----:B------:R-:W2:Y:S02]  /*7ce0*/  @!P0 SYNCS.PHASECHK.TRANS64 P0, [R0+URZ], R2 ;  /* 0x00000002000085a7 */ /* 0x000ea400080010ff */
[----:B--2---:R-:W-:Y:S05]  /*7cf0*/  @!P0 BRA `(.L_x_127) ;  /* 0xfffffffc00f08947 */ /* 0x004fea000383ffff */
[----:B------:R-:W-:Y:S05]  /*7d00*/  BRA `(.L_x_62) ;  /* 0xffffffb800587947 */ /* 0x000fea000383ffff */
.L_x_66:
[----:B------:R-:W-:-:S07]  /*7d10*/  MOV R0, UR4 ;  /* 0x0000000400007c02 */ /* 0x000fce0008000f00 */
.L_x_128:
[----:B--2---:R2:W4:Y:S02]  /*7d20*/  SYNCS.PHASECHK.TRANS64.TRYWAIT P0, [R0+URZ], R2 ;  /* 0x00000002000075a7 */ /* 0x00452400080011ff */
[----:B----4-:R-:W-:Y:S05]  /*7d30*/  @!P0 NANOSLEEP.SYNCS 0x989680 ;  /* 0x009896800000895d */ /* 0x010fea0003900000 */
[----:B------:R-:W4:Y:S02]  /*7d40*/  @!P0 SYNCS.PHASECHK.TRANS64 P0, [R0+URZ], R2 ;  /* 0x00000002000085a7 */ /* 0x000f2400080010ff */
[----:B----4-:R-:W-:Y:S05]  /*7d50*/  @!P0 BRA `(.L_x_128) ;  /* 0xfffffffc00f08947 */ /* 0x010fea000383ffff */
[----:B------:R-:W-:Y:S05]  /*7d60*/  BRA `(.L_x_129) ;  /* 0xffffffbc000c7947 */ /* 0x000fea000383ffff */
.L_x_67:
[----:B------:R-:W-:-:S07]  /*7d70*/  MOV R0, UR5 ;  /* 0x0000000500007c02 */ /* 0x000fce0008000f00 */
.L_x_130:
[----:B-1----:R1:W2:Y:S02]  /*7d80*/  SYNCS.PHASECHK.TRANS64.TRYWAIT P0, [R0+URZ], R3 ;  /* 0x00000003000075a7 */ /* 0x0022a400080011ff */
[----:B--2---:R-:W-:Y:S05]  /*7d90*/  @!P0 NANOSLEEP.SYNCS 0x989680 ;  /* 0x009896800000895d */ /* 0x004fea0003900000 */
[----:B------:R-:W2:Y:S02]  /*7da0*/  @!P0 SYNCS.PHASECHK.TRANS64 P0, [R0+URZ], R3 ;  /* 0x00000003000085a7 */ /* 0x000ea400080010ff */
[----:B--2---:R-:W-:Y:S05]  /*7db0*/  @!P0 BRA `(.L_x_130) ;  /* 0xfffffffc00f08947 */ /* 0x004fea000383ffff */
[----:B------:R-:W-:Y:S05]  /*7dc0*/  BRA `(.L_x_131) ;  /* 0xffffffbc00187947 */ /* 0x000fea000383ffff */
.L_x_68:
[----:B------:R-:W-:-:S07]  /*7dd0*/  MOV R0, UR5 ;  /* 0x0000000500007c02 */ /* 0x000fce0008000f00 */
.L_x_132:
[----:B-1----:R1:W2:Y:S02]  /*7de0*/  SYNCS.PHASECHK.TRANS64.TRYWAIT P0, [R0+URZ], R3 ;  /* 0x00000003000075a7 */ /* 0x0022a400080011ff */
[----:B--2---:R-:W-:Y:S05]  /*7df0*/  @!P0 NANOSLEEP.SYNCS 0x989680 ;  /* 0x009896800000895d */ /* 0x004fea0003900000 */
[----:B------:R-:W2:Y:S02]  /*7e00*/  @!P0 SYNCS.PHASECHK.TRANS64 P0, [R0+URZ], R3 ;  /* 0x00000003000085a7 */ /* 0x000ea400080010ff */
[----:B--2---:R-:W-:Y:S05]  /*7e10*/  @!P0 BRA `(.L_x_132) ;  /* 0xfffffffc00f08947 */ /* 0x004fea000383ffff */
[----:B------:R-:W-:Y:S05]  /*7e20*/  BRA `(.L_x_133) ;  /* 0xffffffbc00247947 */ /* 0x000fea000383ffff */
.L_x_69:
[----:B-1----:R-:W-:-:S07]  /*7e30*/  MOV R0, UR4 ;  /* 0x0000000400007c02 */ /* 0x002fce0008000f00 */
.L_x_134:
[----:B-1----:R1:W2:Y:S02]  /*7e40*/  SYNCS.PHASECHK.TRANS64.TRYWAIT P0, [R0+URZ], R2 ;  /* 0x00000002000075a7 */ /* 0x0022a400080011ff */
[----:B--2---:R-:W-:Y:S05]  /*7e50*/  @!P0 NANOSLEEP.SYNCS 0x989680 ;  /* 0x009896800000895d */ /* 0x004fea0003900000 */
[----:B------:R-:W2:Y:S02]  /*7e60*/  @!P0 SYNCS.PHASECHK.TRANS64 P0, [R0+URZ], R2 ;  /* 0x00000002000085a7 */ /* 0x000ea400080010ff */
[----:B--2---:R-:W-:Y:S05]  /*7e70*/  @!P0 BRA `(.L_x_134) ;  /* 0xfffffffc00f08947 */ /* 0x004fea000383ffff */
[----:B------:R-:W-:Y:S05]  /*7e80*/  BRA `(.L_x_135) ;  /* 0xffffffbc00307947 */ /* 0x000fea000383ffff */
.L_x_74:
[----:B---3--:R3:W4:Y:S02]  /*7e90*/  SYNCS.PHASECHK.TRANS64.TRYWAIT P0, [R12+URZ+0x60], R0 ;  /* 0x000060000c0075a7 */ /* 0x00872400080011ff */
[----:B----4-:R-:W-:Y:S05]  /*7ea0*/  @!P0 NANOSLEEP.SYNCS 0x989680 ;  /* 0x009896800000895d */ /* 0x010fea0003900000 */
[----:B------:R-:W4:Y:S02]  /*7eb0*/  @!P0 SYNCS.PHASECHK.TRANS64 P0, [R12+URZ+0x60], R0 ;  /* 0x000060000c0085a7 */ /* 0x000f2400080010ff */
[----:B----4-:R-:W-:Y:S05]  /*7ec0*/  @!P0 BRA `(.L_x_74) ;  /* 0xfffffffc00f08947 */ /* 0x010fea000383ffff */
[----:B------:R-:W-:Y:S05]  /*7ed0*/  BRA `(.L_x_136) ;  /* 0xffffffc000487947 */ /* 0x000fea000383ffff */
.L_x_77:
[----:B-1----:R-:W-:Y:S07]  /*7ee0*/  MOV R0, UR21 ;  /* 0x0000001500007c02 */ /* 0x002fee0008000f00 */
.L_x_137:
[----:B-1----:R1:W3:Y:S02]  /*7ef0*/  SYNCS.PHASECHK.TRANS64.TRYWAIT P2, [R0+URZ+0x58], R6 ;  /* 0x00005806000075a7 */ /* 0x0022e400080411ff */
[----:B---3--:R-:W-:Y:S05]  /*7f00*/  @!P2 NANOSLEEP.SYNCS 0x989680 ;  /* 0x009896800000a95d */ /* 0x008fea0003900000 */
[----:B------:R-:W3:Y:S02]  /*7f10*/  @!P2 SYNCS.PHASECHK.TRANS64 P2, [R0+URZ+0x58], R6 ;  /* 0x000058060000a5a7 */ /* 0x000ee400080410ff */
[----:B---3--:R-:W-:Y:S05]  /*7f20*/  @!P2 BRA `(.L_x_137) ;  /* 0xfffffffc00f0a947 */ /* 0x008fea000383ffff */
[----:B------:R-:W-:Y:S05]  /*7f30*/  BRA `(.L_x_76) ;  /* 0xffffffc400b07947 */ /* 0x000fea000383ffff */
.L_x_80:
[----:B------:R-:W-:Y:S07]  /*7f40*/  MOV R0, UR21 ;  /* 0x0000001500007c02 */ /* 0x000fee0008000f00 */
.L_x_138:
[----:B-1----:R1:W3:Y:S02]  /*7f50*/  SYNCS.PHASECHK.TRANS64.TRYWAIT P0, [R0+URZ+0x40], R9 ;  /* 0x00004009000075a7 */ /* 0x0022e400080011ff */
[----:B---3--:R-:W-:Y:S05]  /*7f60*/  @!P0 NANOSLEEP.SYNCS 0x989680 ;  /* 0x009896800000895d */ /* 0x008fea0003900000 */
[----:B------:R-:W3:Y:S02]  /*7f70*/  @!P0 SYNCS.PHASECHK.TRANS64 P0, [R0+URZ+0x40], R9 ;  /* 0x00004009000085a7 */ /* 0x000ee400080010ff */
[----:B---3--:R-:W-:Y:S05]  /*7f80*/  @!P0 BRA `(.L_x_138) ;  /* 0xfffffffc00f08947 */ /* 0x008fea000383ffff */
[----:B------:R-:W-:Y:S05]  /*7f90*/  BRA `(.L_x_139) ;  /* 0xffffffc8000c7947 */ /* 0x000fea000383ffff */
.L_x_81:
[----:B------:R-:W-:Y:S07]  /*7fa0*/  MOV R0, UR21 ;  /* 0x0000001500007c02 */ /* 0x000fee0008000f00 */
.L_x_140:
[----:B-1----:R1:W3:Y:S02]  /*7fb0*/  SYNCS.PHASECHK.TRANS64.TRYWAIT P0, [R0+URZ+0x48], R9 ;  /* 0x00004809000075a7 */ /* 0x0022e400080011ff */
[----:B---3--:R-:W-:Y:S05]  /*7fc0*/  @!P0 NANOSLEEP.SYNCS 0x989680 ;  /* 0x009896800000895d */ /* 0x008fea0003900000 */
[----:B------:R-:W3:Y:S02]  /*7fd0*/  @!P0 SYNCS.PHASECHK.TRANS64 P0, [R0+URZ+0x48], R9 ;  /* 0x00004809000085a7 */ /* 0x000ee400080010ff */
[----:B---3--:R-:W-:Y:S05]  /*7fe0*/  @!P0 BRA `(.L_x_140) ;  /* 0xfffffffc00f08947 */ /* 0x008fea000383ffff */
[----:B------:R-:W-:Y:S05]  /*7ff0*/  BRA `(.L_x_141) ;  /* 0xffffffc800487947 */ /* 0x000fea000383ffff */
.L_x_83:
[----:B------:R-:W-:-:S07]  /*8000*/  MOV R0, UR21 ;  /* 0x0000001500007c02 */ /* 0x000fce0008000f00 */
.L_x_142:
[----:B-1----:R1:W4:Y:S02]  /*8010*/  SYNCS.PHASECHK.TRANS64.TRYWAIT P0, [R0+URZ+0x40], R2 ;  /* 0x00004002000075a7 */ /* 0x00232400080011ff */
[----:B----4-:R-:W-:Y:S05]  /*8020*/  @!P0 NANOSLEEP.SYNCS 0x989680 ;  /* 0x009896800000895d */ /* 0x010fea0003900000 */
[----:B------:R-:W4:Y:S02]  /*8030*/  @!P0 SYNCS.PHASECHK.TRANS64 P0, [R0+URZ+0x40], R2 ;  /* 0x00004002000085a7 */ /* 0x000f2400080010ff */
[----:B----4-:R-:W-:Y:S05]  /*8040*/  @!P0 BRA `(.L_x_142) ;  /* 0xfffffffc00f08947 */ /* 0x010fea000383ffff */
[----:B------:R-:W-:Y:S05]  /*8050*/  BRA `(.L_x_143) ;  /* 0xffffffc800bc7947 */ /* 0x000fea000383ffff */
.L_x_85:
[----:B-1----:R1:W2:Y:S02]  /*8060*/  SYNCS.PHASECHK.TRANS64.TRYWAIT P0, [R3+URZ+0x60], R0 ;  /* 0x00006000030075a7 */ /* 0x0022a400080011ff */
[----:B--2---:R-:W-:Y:S05]  /*8070*/  @!P0 NANOSLEEP.SYNCS 0x989680 ;  /* 0x009896800000895d */ /* 0x004fea0003900000 */
[----:B------:R-:W2:Y:S02]  /*8080*/  @!P0 SYNCS.PHASECHK.TRANS64 P0, [R3+URZ+0x60], R0 ;  /* 0x00006000030085a7 */ /* 0x000ea400080010ff */
[----:B--2---:R-:W-:Y:S05]  /*8090*/  @!P0 BRA `(.L_x_85) ;  /* 0xfffffffc00f08947 */ /* 0x004fea000383ffff */
[----:B------:R-:W-:Y:S05]  /*80a0*/  BRA `(.L_x_144) ;  /* 0xffffffcc007c7947 */ /* 0x000fea000383ffff */
.L_x_96:
[----:B-1----:R1:W2:Y:S02]  /*80b0*/  SYNCS.PHASECHK.TRANS64.TRYWAIT P1, [R3+URZ+0x30], R0 ;  /* 0x00003000030075a7 */ /* 0x0022a400080211ff */
[----:B--2---:R-:W-:Y:S05]  /*80c0*/  @!P1 NANOSLEEP.SYNCS 0x989680 ;  /* 0x009896800000995d */ /* 0x004fea0003900000 */
[----:B------:R-:W2:Y:S02]  /*80d0*/  @!P1 SYNCS.PHASECHK.TRANS64 P1, [R3+URZ+0x30], R0 ;  /* 0x00003000030095a7 */ /* 0x000ea400080210ff */
[----:B--2---:R-:W-:Y:S05]  /*80e0*/  @!P1 BRA `(.L_x_96) ;  /* 0xfffffffc00f09947 */ /* 0x004fea000383ffff */
[----:B------:R-:W-:Y:S05]  /*80f0*/  BRA `(.L_x_95) ;  /* 0xffffffd800ec7947 */ /* 0x000fea000383ffff */
.L_x_98:
[----:B-1----:R1:W2:Y:S02]  /*8100*/  SYNCS.PHASECHK.TRANS64.TRYWAIT P0, [R43+URZ+0x80], R4 ;  /* 0x000080042b0075a7 */ /* 0x0022a400080011ff */
[----:B--2---:R-:W-:Y:S05]  /*8110*/  @!P0 NANOSLEEP.SYNCS 0x989680 ;  /* 0x009896800000895d */ /* 0x004fea0003900000 */
[----:B------:R-:W2:Y:S02]  /*8120*/  @!P0 SYNCS.PHASECHK.TRANS64 P0, [R43+URZ+0x80], R4 ;  /* 0x000080042b0085a7 */ /* 0x000ea400080010ff */
[----:B--2---:R-:W-:Y:S05]  /*8130*/  @!P0 BRA `(.L_x_98) ;  /* 0xfffffffc00f08947 */ /* 0x004fea000383ffff */
[----:B------:R-:W-:Y:S05]  /*8140*/  BRA `(.L_x_97) ;  /* 0xffffffdc00407947 */ /* 0x000fea000383ffff */
.L_x_106:
[----:B--2---:R2:W3:Y:S02]  /*8150*/  SYNCS.PHASECHK.TRANS64.TRYWAIT P0, [R3+URZ+0x30], R0 ;  /* 0x00003000030075a7 */ /* 0x0044e400080011ff */
[----:B---3--:R-:W-:Y:S05]  /*8160*/  @!P0 NANOSLEEP.SYNCS 0x989680 ;  /* 0x009896800000895d */ /* 0x008fea0003900000 */
[----:B------:R-:W3:Y:S02]  /*8170*/  @!P0 SYNCS.PHASECHK.TRANS64 P0, [R3+URZ+0x30], R0 ;  /* 0x00003000030085a7 */ /* 0x000ee400080010ff */
[----:B---3--:R-:W-:Y:S05]  /*8180*/  @!P0 BRA `(.L_x_106) ;  /* 0xfffffffc00f08947 */ /* 0x008fea000383ffff */
[----:B------:R-:W-:Y:S05]  /*8190*/  BRA `(.L_x_105) ;  /* 0xffffffe800347947 */ /* 0x000fea000383ffff */
        .weak           $__internal_0_$__cuda_sm10x_tcgen05_guardrail_trap_col_being_dealloced_not_returned_by_alloc
        .type           $__internal_0_$__cuda_sm10x_tcgen05_guardrail_trap_col_being_dealloced_not_returned_by_alloc,@function
        .size           $__internal_0_$__cuda_sm10x_tcgen05_guardrail_trap_col_being_dealloced_not_returned_by_alloc,($__internal_1_$__cuda_sm10x_tcgen05_guardrail_trap_phase_invalid_during_alloc - $__internal_0_$__cuda_sm10x_tcgen05_guardrail_trap_col_being_dealloced_not_returned_by_alloc)
$__internal_0_$__cuda_sm10x_tcgen05_guardrail_trap_col_being_dealloced_not_returned_by_alloc:
[----:B------:R-:W-:Y:S05]  /*81a0*/  BPT.TRAP 0x1 ;  /* 0x000000040000795c */ /* 0x000fea0000300000 */
[----:B------:R-:W-:-:S04]  /*81b0*/  HFMA2 R3, -RZ, RZ, 0, 0 ;  /* 0x00000000ff037431 */ /* 0x000fc800000001ff */
[----:B------:R-:W-:Y:S05]  /*81c0*/  RET.REL.NODEC R2 `(_ZN7cutlass13device_kernelINS_4gemm6kernel13GemmUniversalIN4cute5tupleIJiiiiEEENS1_10collective13CollectiveMmaINS1_35MainloopSm100TmaUmmaWarpSpecializedILi3ELi2ELi4ENS5_IJNS4_1CILi2EEESB_NSA_ILi1EEEEEEEENS5_IJNSA_ILi64EEENSA_ILi128EEESF_EEEaNS5_IJlSC_lEEEaSI_NS4_8TiledMMAINS4_8MMA_AtomIJNS4_15SM100_MMA_S8_SSIaaiLi64ELi128ELNS4_4UMMA5MajorE0ELSN_0ELNSM_8SaturateE0EEEEEENS4_6LayoutINS5_IJSC_SC_SC_EEENS5_IJNSA_ILi0EEEST_ST_EEEEENS5_IJNS4_10UnderscoreESW_SW_EEEEENS4_23SM90_TMA_LOAD_MULTICASTENS4_14ComposedLayoutINS4_7SwizzleILi2ELi4ELi3EEENS4_18smem_ptr_flag_bitsILi8EEENSR_INS5_IJNSA_ILi8EEESF_EEENS5_IJSF_SC_EEEEEEEvNS4_8identityESZ_S19_vS1A_EENS_8epilogue10collective18CollectiveEpilogueINS1C_23Sm100TmaWarpSpecializedILi2ELi2ELi32ELb0ELb0EEEJSH_NS5_IJNSR_ISF_SC_EES1H_EEEaSI_aSI_NS1C_6fusion15FusionCallbacksIS1G_NS1J_17LinearCombinationIaiaiLNS_15FloatRoundStyleE2EEESH_S1I_JEEENS4_5SM1004TMEM4LOAD26SM100_TMEM_LOAD_16dp32b32xENS4_13SM90_TMA_LOADES19_NS4_39AutoVectorizingCopyWithAssumedAlignmentILi128EEENS4_14SM90_TMA_STOREES19_S1V_S1V_EEEvvEEEEvNT_6ParamsE) ;  /* 0xffffff7c028c7950 */ /* 0x000fea0003c3ffff */
        .weak           $__internal_1_$__cuda_sm10x_tcgen05_guardrail_trap_phase_invalid_during_alloc
        .type           $__internal_1_$__cuda_sm10x_tcgen05_guardrail_trap_phase_invalid_during_alloc,@function
        .size           $__internal_1_$__cuda_sm10x_tcgen05_guardrail_trap_phase_invalid_during_alloc,($__internal_2_$__cuda_sm10x_tcgen05_guardrail_trap_unallocated_columns_being_dealloced - $__internal_1_$__cuda_sm10x_tcgen05_guardrail_trap_phase_invalid_during_alloc)
$__internal_1_$__cuda_sm10x_tcgen05_guardrail_trap_phase_invalid_during_alloc:
[----:B------:R-:W-:Y:S05]  /*81d0*/  BPT.TRAP 0x1 ;  /* 0x000000040000795c */ /* 0x000fea0000300000 */
[----:B------:R-:W-:-:S04]  /*81e0*/  MOV R5, 0x0 ;  /* 0x0000000000057802 */ /* 0x000fc80000000f00 */
[----:B------:R-:W-:Y:S05]  /*81f0*/  RET.REL.NODEC R4 `(_ZN7cutlass13device_kernelINS_4gemm6kernel13GemmUniversalIN4cute5tupleIJiiiiEEENS1_10collective13CollectiveMmaINS1_35MainloopSm100TmaUmmaWarpSpecializedILi3ELi2ELi4ENS5_IJNS4_1CILi2EEESB_NSA_ILi1EEEEEEEENS5_IJNSA_ILi64EEENSA_ILi128EEESF_EEEaNS5_IJlSC_lEEEaSI_NS4_8TiledMMAINS4_8MMA_AtomIJNS4_15SM100_MMA_S8_SSIaaiLi64ELi128ELNS4_4UMMA5MajorE0ELSN_0ELNSM_8SaturateE0EEEEEENS4_6LayoutINS5_IJSC_SC_SC_EEENS5_IJNSA_ILi0EEEST_ST_EEEEENS5_IJNS4_10UnderscoreESW_SW_EEEEENS4_23SM90_TMA_LOAD_MULTICASTENS4_14ComposedLayoutINS4_7SwizzleILi2ELi4ELi3EEENS4_18smem_ptr_flag_bitsILi8EEENSR_INS5_IJNSA_ILi8EEESF_EEENS5_IJSF_SC_EEEEEEEvNS4_8identityESZ_S19_vS1A_EENS_8epilogue10collective18CollectiveEpilogueINS1C_23Sm100TmaWarpSpecializedILi2ELi2ELi32ELb0ELb0EEEJSH_NS5_IJNSR_ISF_SC_EES1H_EEEaSI_aSI_NS1C_6fusion15FusionCallbacksIS1G_NS1J_17LinearCombinationIaiaiLNS_15FloatRoundStyleE2EEESH_S1I_JEEENS4_5SM1004TMEM4LOAD26SM100_TMEM_LOAD_16dp32b32xENS4_13SM90_TMA_LOADES19_NS4_39AutoVectorizingCopyWithAssumedAlignmentILi128EEENS4_14SM90_TMA_STOREES19_S1V_S1V_EEEvvEEEEvNT_6ParamsE) ;  /* 0xffffff7c04807950 */ /* 0x000fea0003c3ffff */
        .weak           $__internal_2_$__cuda_sm10x_tcgen05_guardrail_trap_unallocated_columns_being_dealloced
        .type           $__internal_2_$__cuda_sm10x_tcgen05_guardrail_trap_unallocated_columns_being_dealloced,@function
        .size           $__internal_2_$__cuda_sm10x_tcgen05_guardrail_trap_unallocated_columns_being_dealloced,(.L_x_146 - $__internal_2_$__cuda_sm10x_tcgen05_guardrail_trap_unallocated_columns_being_dealloced)
$__internal_2_$__cuda_sm10x_tcgen05_guardrail_trap_unallocated_columns_being_dealloced:
[----:B------:R-:W-:Y:S05]  /*8200*/  BPT.TRAP 0x1 ;  /* 0x000000040000795c */ /* 0x000fea0000300000 */
[----:B------:R-:W-:-:S04]  /*8210*/  HFMA2 R3, -RZ, RZ, 0, 0 ;  /* 0x00000000ff037431 */ /* 0x000fc800000001ff */
[----:B------:R-:W-:Y:S05]  /*8220*/  RET.REL.NODEC R2 `(_ZN7cutlass13device_kernelINS_4gemm6kernel13GemmUniversalIN4cute5tupleIJiiiiEEENS1_10collective13CollectiveMmaINS1_35MainloopSm100TmaUmmaWarpSpecializedILi3ELi2ELi4ENS5_IJNS4_1CILi2EEESB_NSA_ILi1EEEEEEEENS5_IJNSA_ILi64EEENSA_ILi128EEESF_EEEaNS5_IJlSC_lEEEaSI_NS4_8TiledMMAINS4_8MMA_AtomIJNS4_15SM100_MMA_S8_SSIaaiLi64ELi128ELNS4_4UMMA5MajorE0ELSN_0ELNSM_8SaturateE0EEEEEENS4_6LayoutINS5_IJSC_SC_SC_EEENS5_IJNSA_ILi0EEEST_ST_EEEEENS5_IJNS4_10UnderscoreESW_SW_EEEEENS4_23SM90_TMA_LOAD_MULTICASTENS4_14ComposedLayoutINS4_7SwizzleILi2ELi4ELi3EEENS4_18smem_ptr_flag_bitsILi8EEENSR_INS5_IJNSA_ILi8EEESF_EEENS5_IJSF_SC_EEEEEEEvNS4_8identityESZ_S19_vS1A_EENS_8epilogue10collective18CollectiveEpilogueINS1C_23Sm100TmaWarpSpecializedILi2ELi2ELi32ELb0ELb0EEEJSH_NS5_IJNSR_ISF_SC_EES1H_EEEaSI_aSI_NS1C_6fusion15FusionCallbacksIS1G_NS1J_17LinearCombinationIaiaiLNS_15FloatRoundStyleE2EEESH_S1I_JEEENS4_5SM1004TMEM4LOAD26SM100_TMEM_LOAD_16dp32b32xENS4_13SM90_TMA_LOADES19_NS4_39AutoVectorizingCopyWithAssumedAlignmentILi128EEENS4_14SM90_TMA_STOREES19_S1V_S1V_EEEvvEEEEvNT_6ParamsE) ;  /* 0xffffff7c02747950 */ /* 0x000fea0003c3ffff */
.L_x_145:
[----:B------:R-:W-:-:S00]  /*8230*/  BRA `(.L_x_145) ;  /* 0xfffffffc00fc7947 */ /* 0x000fc0000383ffff */
[----:B------:R-:W-:-:S00]  /*8240*/  NOP ;  /* 0x0000000000007918 */ /* 0x000fc00000000000 */
        /* <DEDUP_REMOVED lines=11> */
.L_x_146:


//--------------------- .nv.global.init           --------------------------
	.section	.nv.global.init,"aw",@progbits
.nv.global.init:
	.type		$str$27,@object
	.size		$str$27,($str$28 - $str$27)
$str$27:
        /*0000*/ 	.byte	0x28, 0x61, 0x64, 0x64, 0x72, 0x65, 0x73, 0x73, 0x20, 0x26, 0x20, 0x6d, 0x61, 0x73, 0x6b, 0x29
        /*0010*/ 	.byte	0x20, 0x3d, 0x3d, 0x20, 0x30, 0x00
	.type		$str$28,@object
	.size		$str$28,($str$26 - $str$28)
$str$28:
        /*0016*/ 	.byte	0x2f, 0x74, 0x6d, 0x70, 0x2f, 0x63, 0x75, 0x74, 0x6c, 0x61, 0x73, 0x73, 0x5f, 0x73, 0x77, 0x65
        /*0026*/ 	.byte	0x65, 0x70, 0x5f, 0x73, 0x72, 0x63, 0x2f, 0x69, 0x6e, 0x63, 0x6c, 0x75, 0x64, 0x65, 0x2f, 0x63
        /*0036*/ 	.byte	0x75, 0x74, 0x65, 0x2f, 0x70, 0x6f, 0x69, 0x6e, 0x74, 0x65, 0x72, 0x5f, 0x66, 0x6c, 0x61, 0x67
        /*0046*/ 	.byte	0x67, 0x65, 0x64, 0x2e, 0x68, 0x70, 0x70, 0x00
	.type		$str$26,@object
	.size		$str$26,($str$25 - $str$26)
$str$26:
        /*004e*/ 	.byte	0x2f, 0x74, 0x6d, 0x70, 0x2f, 0x63, 0x75, 0x74, 0x6c, 0x61, 0x73, 0x73, 0x5f, 0x73, 0x77, 0x65
        /*005e*/ 	.byte	0x65, 0x70, 0x5f, 0x73, 0x72, 0x63, 0x2f, 0x69, 0x6e, 0x63, 0x6c, 0x75, 0x64, 0x65, 0x2f, 0x63
        /*006e*/ 	.byte	0x75, 0x74, 0x65, 0x2f, 0x61, 0x74, 0x6f, 0x6d, 0x2f, 0x63, 0x6f, 0x70, 0x79, 0x5f, 0x74, 0x72
        /*007e*/ 	.byte	0x61, 0x69, 0x74, 0x73, 0x5f, 0x73, 0x6d, 0x31, 0x30, 0x30, 0x2e, 0x68, 0x70, 0x70, 0x00
	.type		$str$25,@object
	.size		$str$25,(__unnamed_1 - $str$25)
$str$25:
        /*008d*/ 	.byte	0x28, 0x28, 0x75, 0x69, 0x6e, 0x74, 0x33, 0x32, 0x5f, 0x74, 0x28, 0x74, 0x68, 0x72, 0x65, 0x61
        /*009d*/ 	.byte	0x64, 0x49, 0x64, 0x78, 0x2e, 0x78, 0x29, 0x20, 0x2f, 0x20, 0x33, 0x32, 0x29, 0x20, 0x25, 0x20
        /*00ad*/ 	.byte	0x34, 0x29, 0x20, 0x3d, 0x3d, 0x20, 0x28, 0x28, 0x28, 0x74, 0x6d, 0x65, 0x6d, 0x5f, 0x61, 0x64
        /*00bd*/ 	.byte	0x64, 0x72, 0x20, 0x3e, 0x3e, 0x20, 0x31, 0x36, 0x29, 0x20, 0x2f, 0x20, 0x33, 0x32, 0x29, 0x20
        /*00cd*/ 	.byte	0x25, 0x20, 0x34, 0x29, 0x00
	.type		__unnamed_1,@object
	.size		__unnamed_1,(__unnamed_2 - __unnamed_1)
__unnamed_1:
        /*00d2*/ 	.byte	0x61, 0x75, 0x74, 0x6f, 0x20, 0x63, 0x75, 0x74, 0x65, 0x3a, 0x3a, 0x61, 0x73, 0x5f, 0x70, 0x6f
        /* <DEDUP_REMOVED lines=24> */
        /*0262*/ 	.byte	0x00
	.type		__unnamed_2,@object
	.size		__unnamed_2,(.L_2 - __unnamed_2)
__unnamed_2:
        /* <DEDUP_REMOVED lines=41> */
.L_2:


//--------------------- .nv.shared._ZN7cutlass13device_kernelINS_4gemm6kernel13GemmUniversalIN4cute5tupleIJiiiiEEENS1_10collective13CollectiveMmaINS1_35MainloopSm100TmaUmmaWarpSpecializedILi3ELi2ELi4ENS5_IJNS4_1CILi2EEESB_NSA_ILi1EEEEEEEENS5_IJNSA_ILi64EEENSA_ILi128EEESF_EEEaNS5_IJlSC_lEEEaSI_NS4_8TiledMMAINS4_8MMA_AtomIJNS4_15SM100_MMA_S8_SSIaaiLi64ELi128ELNS4_4UMMA5MajorE0ELSN_0ELNSM_8SaturateE0EEEEEENS4_6LayoutINS5_IJSC_SC_SC_EEENS5_IJNSA_ILi0EEEST_ST_EEEEENS5_IJNS4_10UnderscoreESW_SW_EEEEENS4_23SM90_TMA_LOAD_MULTICASTENS4_14ComposedLayoutINS4_7SwizzleILi2ELi4ELi3EEENS4_18smem_ptr_flag_bitsILi8EEENSR_INS5_IJNSA_ILi8EEESF_EEENS5_IJSF_SC_EEEEEEEvNS4_8identityESZ_S19_vS1A_EENS_8epilogue10collective18CollectiveEpilogueINS1C_23Sm100TmaWarpSpecializedILi2ELi2ELi32ELb0ELb0EEEJSH_NS5_IJNSR_ISF_SC_EES1H_EEEaSI_aSI_NS1C_6fusion15FusionCallbacksIS1G_NS1J_17LinearCombinationIaiaiLNS_15FloatRoundStyleE2EEESH_S1I_JEEENS4_5SM1004TMEM4LOAD26SM100_TMEM_LOAD_16dp32b32xENS4_13SM90_TMA_LOADES19_NS4_39AutoVectorizingCopyWithAssumedAlignmentILi128EEENS4_14SM90_TMA_STOREES19_S1V_S1V_EEEvvEEEEvNT_6ParamsE --------------------------
	.section	.nv.shared._ZN7cutlass13device_kernelINS_4gemm6kernel13GemmUniversalIN4cute5tupleIJiiiiEEENS1_10collective13CollectiveMmaINS1_35MainloopSm100TmaUmmaWarpSpecializedILi3ELi2ELi4ENS5_IJNS4_1CILi2EEESB_NSA_ILi1EEEEEEEENS5_IJNSA_ILi64EEENSA_ILi128EEESF_EEEaNS5_IJlSC_lEEEaSI_NS4_8TiledMMAINS4_8MMA_AtomIJNS4_15SM100_MMA_S8_SSIaaiLi64ELi128ELNS4_4UMMA5MajorE0ELSN_0ELNSM_8SaturateE0EEEEEENS4_6LayoutINS5_IJSC_SC_SC_EEENS5_IJNSA_ILi0EEEST_ST_EEEEENS5_IJNS4_10UnderscoreESW_SW_EEEEENS4_23SM90_TMA_LOAD_MULTICASTENS4_14ComposedLayoutINS4_7SwizzleILi2ELi4ELi3EEENS4_18smem_ptr_flag_bitsILi8EEENSR_INS5_IJNSA_ILi8EEESF_EEENS5_IJSF_SC_EEEEEEEvNS4_8identityESZ_S19_vS1A_EENS_8epilogue10collective18CollectiveEpilogueINS1C_23Sm100TmaWarpSpecializedILi2ELi2ELi32ELb0ELb0EEEJSH_NS5_IJNSR_ISF_SC_EES1H_EEEaSI_aSI_NS1C_6fusion15FusionCallbacksIS1G_NS1J_17LinearCombinationIaiaiLNS_15FloatRoundStyleE2EEESH_S1I_JEEENS4_5SM1004TMEM4LOAD26SM100_TMEM_LOAD_16dp32b32xENS4_13SM90_TMA_LOADES19_NS4_39AutoVectorizingCopyWithAssumedAlignmentILi128EEENS4_14SM90_TMA_STOREES19_S1V_S1V_EEEvvEEEEvNT_6ParamsE,"aw",@nobits
	.sectionflags	@""
	.align	16
	.zero		1024


//--------------------- .nv.shared.reserved.0     --------------------------
	.section	.nv.shared.reserved.0,"aw",@nobits
	.weak		__nv_reservedSMEM_offset_0_alias
	.size		__nv_reservedSMEM_offset_0_alias, 0, 64
	.other		__nv_reservedSMEM_offset_0_alias,@"STO_CUDA_RESERVED_SHARED STV_DEFAULT"
__nv_reservedSMEM_offset_0_alias:
	.zero		0
.nv.shared.reserved.0:
	.zero		64
	.weak		__nv_reservedSMEM_tcgen05_partition
	.type		__nv_reservedSMEM_tcgen05_partition,@object
	.size		__nv_reservedSMEM_tcgen05_partition,(.L_0 - __nv_reservedSMEM_tcgen05_partition)
__nv_reservedSMEM_tcgen05_partition:
	.zero		32
.L_0:


//--------------------- .nv.global                --------------------------
	.section	.nv.global,"aw",@nobits
.nv.global:
	.type		_ZN40_INTERNAL_87b967b5_4_k_cu_9c81a056_101004cute1_E,@object
	.size		_ZN40_INTERNAL_87b967b5_4_k_cu_9c81a056_101004cute1_E,(_ZN40_INTERNAL_87b967b5_4_k_cu_9c81a056_101004cuda3std3__45__cpo6cbeginE - _ZN40_INTERNAL_87b967b5_4_k_cu_9c81a056_101004cute1_E)
_ZN40_INTERNAL_87b967b5_4_k_cu_9c81a056_101004cute1_E:
	.zero		1
	.type		_ZN40_INTERNAL_87b967b5_4_k_cu_9c81a056_101004cuda3std3__45__cpo6cbeginE,@object
	.size		_ZN40_INTERNAL_87b967b5_4_k_cu_9c81a056_101004cuda3std3__45__cpo6cbeginE,(_ZN40_INTERNAL_87b967b5_4_k_cu_9c81a056_101004cuda3std3__48in_placeE - _ZN40_INTERNAL_87b967b5_4_k_cu_9c81a056_101004cuda3std3__45__cpo6cbeginE)
_ZN40_INTERNAL_87b967b5_4_k_cu_9c81a056_101004cuda3std3__45__cpo6cbeginE:
	.zero		1
	.type		_ZN40_INTERNAL_87b967b5_4_k_cu_9c81a056_101004cuda3std3__48in_placeE,@object
	.size		_ZN40_INTERNAL_87b967b5_4_k_cu_9c81a056_101004cuda3std3__48in_placeE,(_ZN40_INTERNAL_87b967b5_4_k_cu_9c81a056_101004cuda3std6ranges3__45__cpo9iter_moveE - _ZN40_INTERNAL_87b967b5_4_k_cu_9c81a056_101004cuda3std3__48in_placeE)
_ZN40_INTERNAL_87b967b5_4_k_cu_9c81a056_101004cuda3std3__48in_placeE:
	.zero		1
	.type		_ZN40_INTERNAL_87b967b5_4_k_cu_9c81a056_101004cuda3std6ranges3__45__cpo9iter_moveE,@object
	.size		_ZN40_INTERNAL_87b967b5_4_k_cu_9c81a056_101004cuda3std6ranges3__45__cpo9iter_moveE,(_ZN40_INTERNAL_87b967b5_4_k_cu_9c81a056_101004cuda3std3__45__cpo5beginE - _ZN40_INTERNAL_87b967b5_4_k_cu_9c81a056_101004cuda3std6ranges3__45__cpo9iter_moveE)
_ZN40_INTERNAL_87b967b5_4_k_cu_9c81a056_101004cuda3std6ranges3__45__cpo9iter_moveE:
	.zero		1
	.type		_ZN40_INTERNAL_87b967b5_4_k_cu_9c81a056_101004cuda3std3__45__cpo5beginE,@object
	.size		_ZN40_INTERNAL_87b967b5_4_k_cu_9c81a056_101004cuda3std3__45__cpo5beginE,(_ZN40_INTERNAL_87b967b5_4_k_cu_9c81a056_101004cuda3std3__442_GLOBAL__N__87b967b5_4_k_cu_9c81a056_101006ignoreE - _ZN40_INTERNAL_87b967b5_4_k_cu_9c81a056_101004cuda3std3__45__cpo5beginE)
_ZN40_INTERNAL_87b967b5_4_k_cu_9c81a056_101004cuda3std3__45__cpo5beginE:
	.zero		1
	.type		_ZN40_INTERNAL_87b967b5_4_k_cu_9c81a056_101004cuda3std3__442_GLOBAL__N__87b967b5_4_k_cu_9c81a056_101006ignoreE,@object
	.size		_ZN40_INTERNAL_87b967b5_4_k_cu_9c81a056_101004cuda3std3__442_GLOBAL__N__87b967b5_4_k_cu_9c81a056_101006ignoreE,(_ZN40_INTERNAL_87b967b5_4_k_cu_9c81a056_101004cute7productE - _ZN40_INTERNAL_87b967b5_4_k_cu_9c81a056_101004cuda3std3__442_GLOBAL__N__87b967b5_4_k_cu_9c81a056_101006ignoreE)
_ZN40_INTERNAL_87b967b5_4_k_cu_9c81a056_101004cuda3std3__442_GLOBAL__N__87b967b5_4_k_cu_9c81a056_101006ignoreE:
	.zero		1
	.type		_ZN40_INTERNAL_87b967b5_4_k_cu_9c81a056_101004cute7productE,@object
	.size		_ZN40_INTERNAL_87b967b5_4_k_cu_9c81a056_101004cute7productE,(_ZN40_INTERNAL_87b967b5_4_k_cu_9c81a056_101004cuda3std3__45__cpo3endE - _ZN40_INTERNAL_87b967b5_4_k_cu_9c81a056_101004cute7productE)
_ZN40_INTERNAL_87b967b5_4_k_cu_9c81a056_101004cute7productE:
	.zero		1
	.type		_ZN40_INTERNAL_87b967b5_4_k_cu_9c81a056_101004cuda3std3__45__cpo3endE,@object
	.size		_ZN40_INTERNAL_87b967b5_4_k_cu_9c81a056_101004cuda3std3__45__cpo3endE,(_ZN40_INTERNAL_87b967b5_4_k_cu_9c81a056_101004cuda3std3__419piecewise_constructE - _ZN40_INTERNAL_87b967b5_4_k_cu_9c81a056_101004cuda3std3__45__cpo3endE)
_ZN40_INTERNAL_87b967b5_4_k_cu_9c81a056_101004cuda3std3__45__cpo3endE:
	.zero		1
	.type		_ZN40_INTERNAL_87b967b5_4_k_cu_9c81a056_101004cuda3std3__419piecewise_constructE,@object
	.size		_ZN40_INTERNAL_87b967b5_4_k_cu_9c81a056_101004cuda3std3__419piecewise_constructE,(_ZN40_INTERNAL_87b967b5_4_k_cu_9c81a056_101004cuda3std3__45__cpo4cendE - _ZN40_INTERNAL_87b967b5_4_k_cu_9c81a056_101004cuda3std3__419piecewise_constructE)
_ZN40_INTERNAL_87b967b5_4_k_cu_9c81a056_101004cuda3std3__419piecewise_constructE:
	.zero		1
	.type		_ZN40_INTERNAL_87b967b5_4_k_cu_9c81a056_101004cuda3std3__45__cpo4cendE,@object
	.size		_ZN40_INTERNAL_87b967b5_4_k_cu_9c81a056_101004cuda3std3__45__cpo4cendE,(_ZN40_INTERNAL_87b967b5_4_k_cu_9c81a056_101004cuda3std6ranges3__45__cpo4swapE - _ZN40_INTERNAL_87b967b5_4_k_cu_9c81a056_101004cuda3std3__45__cpo4cendE)
_ZN40_INTERNAL_87b967b5_4_k_cu_9c81a056_101004cuda3std3__45__cpo4cendE:
	.zero		1
	.type		_ZN40_INTERNAL_87b967b5_4_k_cu_9c81a056_101004cuda3std6ranges3__45__cpo4swapE,@object
	.size		_ZN40_INTERNAL_87b967b5_4_k_cu_9c81a056_101004cuda3std6ranges3__45__cpo4swapE,(.L_10 - _ZN40_INTERNAL_87b967b5_4_k_cu_9c81a056_101004cuda3std6ranges3__45__cpo4swapE)
_ZN40_INTERNAL_87b967b5_4_k_cu_9c81a056_101004cuda3std6ranges3__45__cpo4swapE:
	.zero		1
.L_10:


//--------------------- .nv.constant0._ZN7cutlass13device_kernelINS_4gemm6kernel13GemmUniversalIN4cute5tupleIJiiiiEEENS1_10collective13CollectiveMmaINS1_35MainloopSm100TmaUmmaWarpSpecializedILi3ELi2ELi4ENS5_IJNS4_1CILi2EEESB_NSA_ILi1EEEEEEEENS5_IJNSA_ILi64EEENSA_ILi128EEESF_EEEaNS5_IJlSC_lEEEaSI_NS4_8TiledMMAINS4_8MMA_AtomIJNS4_15SM100_MMA_S8_SSIaaiLi64ELi128ELNS4_4UMMA5MajorE0ELSN_0ELNSM_8SaturateE0EEEEEENS4_6LayoutINS5_IJSC_SC_SC_EEENS5_IJNSA_ILi0EEEST_ST_EEEEENS5_IJNS4_10UnderscoreESW_SW_EEEEENS4_23SM90_TMA_LOAD_MULTICASTENS4_14ComposedLayoutINS4_7SwizzleILi2ELi4ELi3EEENS4_18smem_ptr_flag_bitsILi8EEENSR_INS5_IJNSA_ILi8EEESF_EEENS5_IJSF_SC_EEEEEEEvNS4_8identityESZ_S19_vS1A_EENS_8epilogue10collective18CollectiveEpilogueINS1C_23Sm100TmaWarpSpecializedILi2ELi2ELi32ELb0ELb0EEEJSH_NS5_IJNSR_ISF_SC_EES1H_EEEaSI_aSI_NS1C_6fusion15FusionCallbacksIS1G_NS1J_17LinearCombinationIaiaiLNS_15FloatRoundStyleE2EEESH_S1I_JEEENS4_5SM1004TMEM4LOAD26SM100_TMEM_LOAD_16dp32b32xENS4_13SM90_TMA_LOADES19_NS4_39AutoVectorizingCopyWithAssumedAlignmentILi128EEENS4_14SM90_TMA_STOREES19_S1V_S1V_EEEvvEEEEvNT_6ParamsE --------------------------
	.section	.nv.constant0._ZN7cutlass13device_kernelINS_4gemm6kernel13GemmUniversalIN4cute5tupleIJiiiiEEENS1_10collective13CollectiveMmaINS1_35MainloopSm100TmaUmmaWarpSpecializedILi3ELi2ELi4ENS5_IJNS4_1CILi2EEESB_NSA_ILi1EEEEEEEENS5_IJNSA_ILi64EEENSA_ILi128EEESF_EEEaNS5_IJlSC_lEEEaSI_NS4_8TiledMMAINS4_8MMA_AtomIJNS4_15SM100_MMA_S8_SSIaaiLi64ELi128ELNS4_4UMMA5MajorE0ELSN_0ELNSM_8SaturateE0EEEEEENS4_6LayoutINS5_IJSC_SC_SC_EEENS5_IJNSA_ILi0EEEST_ST_EEEEENS5_IJNS4_10UnderscoreESW_SW_EEEEENS4_23SM90_TMA_LOAD_MULTICASTENS4_14ComposedLayoutINS4_7SwizzleILi2ELi4ELi3EEENS4_18smem_ptr_flag_bitsILi8EEENSR_INS5_IJNSA_ILi8EEESF_EEENS5_IJSF_SC_EEEEEEEvNS4_8identityESZ_S19_vS1A_EENS_8epilogue10collective18CollectiveEpilogueINS1C_23Sm100TmaWarpSpecializedILi2ELi2ELi32ELb0ELb0EEEJSH_NS5_IJNSR_ISF_SC_EES1H_EEEaSI_aSI_NS1C_6fusion15FusionCallbacksIS1G_NS1J_17LinearCombinationIaiaiLNS_15FloatRoundStyleE2EEESH_S1I_JEEENS4_5SM1004TMEM4LOAD26SM100_TMEM_LOAD_16dp32b32xENS4_13SM90_TMA_LOADES19_NS4_39AutoVectorizingCopyWithAssumedAlignmentILi128EEENS4_14SM90_TMA_STOREES19_S1V_S1V_EEEvvEEEEvNT_6ParamsE,"a",@progbits
	.sectionflags	@""
	.align	4
.nv.constant0._ZN7cutlass13device_kernelINS_4gemm6kernel13GemmUniversalIN4cute5tupleIJiiiiEEENS1_10collective13CollectiveMmaINS1_35MainloopSm100TmaUmmaWarpSpecializedILi3ELi2ELi4ENS5_IJNS4_1CILi2EEESB_NSA_ILi1EEEEEEEENS5_IJNSA_ILi64EEENSA_ILi128EEESF_EEEaNS5_IJlSC_lEEEaSI_NS4_8TiledMMAINS4_8MMA_AtomIJNS4_15SM100_MMA_S8_SSIaaiLi64ELi128ELNS4_4UMMA5MajorE0ELSN_0ELNSM_8SaturateE0EEEEEENS4_6LayoutINS5_IJSC_SC_SC_EEENS5_IJNSA_ILi0EEEST_ST_EEEEENS5_IJNS4_10UnderscoreESW_SW_EEEEENS4_23SM90_TMA_LOAD_MULTICASTENS4_14ComposedLayoutINS4_7SwizzleILi2ELi4ELi3EEENS4_18smem_ptr_flag_bitsILi8EEENSR_INS5_IJNSA_ILi8EEESF_EEENS5_IJSF_SC_EEEEEEEvNS4_8identityESZ_S19_vS1A_EENS_8epilogue10collective18CollectiveEpilogueINS1C_23Sm100TmaWarpSpecializedILi2ELi2ELi32ELb0ELb0EEEJSH_NS5_IJNSR_ISF_SC_EES1H_EEEaSI_aSI_NS1C_6fusion15FusionCallbacksIS1G_NS1J_17LinearCombinationIaiaiLNS_15FloatRoundStyleE2EEESH_S1I_JEEENS4_5SM1004TMEM4LOAD26SM100_TMEM_LOAD_16dp32b32xENS4_13SM90_TMA_LOADES19_NS4_39AutoVectorizingCopyWithAssumedAlignmentILi128EEENS4_14SM90_TMA_STOREES19_S1V_S1V_EEEvvEEEEvNT_6ParamsE:
	.zero		2944


//--------------------- SYMBOLS --------------------------

	.type		.nv.reservedSmem.offset0,@object
	.size		.nv.reservedSmem.offset0,0x4
	.type		.nv.reservedSmem.cap,@object
	.size		.nv.reservedSmem.cap,0x4
	.type		__assertfail,@function
